	.target	sm_90a

	.elftype	@"ET_EXEC"


//--------------------- .note.nv.tkinfo           --------------------------
	.section	.note.nv.tkinfo,"",@"SHT_NOTE"
	.sectionflags	@"SHF_NOTE_NV_TKINFO"
	.tkinfo
        /*0018*/ 	.word	0x00000002
        /*0030*/ 	.string	""
        /*0030*/ 	.string	"ptxas"
        /*0030*/ 	.string	"Cuda compilation tools, release 13.0, V13.0.88"
        /*0030*/ 	.string	"Build cuda_13.0.r13.0/compiler.36424714_0"
        /*0030*/ 	.string	"-arch sm_90a -m 64 "



//--------------------- .note.nv.cuinfo           --------------------------
	.section	.note.nv.cuinfo,"",@"SHT_NOTE"
	.sectionflags	@"SHF_NOTE_NV_CUINFO"
        /*0018*/ 	.short	0x0002
        /*001a*/ 	.short	0x005a
        /*001c*/ 	.short	0x0082
	.zero		2


//--------------------- .nv.info                  --------------------------
	.section	.nv.info,"",@"SHT_CUDA_INFO"
	.align	4


	//----- nvinfo : EIATTR_REGCOUNT
	.align		4
        /*0000*/ 	.byte	0x04, 0x2f
        /*0002*/ 	.short	(.L_12 - .L_11)
	.align		4
.L_11:
        /*0004*/ 	.word	index@(_ZN7cutlass13device_kernelINS_4gemm6kernel13GemmUniversalIN4cute5tupleIJiiiiEEENS1_10collective13CollectiveMmaINS1_37MainloopSm90TmaGmmaWarpSpecializedFP8ILi5ENS5_IJNS4_1CILi1EEENSA_ILi2EEESB_EEENS1_35KernelTmaWarpSpecializedCooperativeEEENS5_IJNSA_ILi128EEENSA_ILi64EEENSA_ILi32EEEEEENS_12float_e5m2_tENS5_IJlSB_lEEESK_SL_NS4_8TiledMMAINS4_8MMA_AtomIJNS4_4SM904GMMA30MMA_64x64x32_F32E5M2E5M2_SS_TNILNSP_7ScaleInE1ELSR_1EEEEEENS4_6LayoutINS5_IJSC_SB_SB_EEENS5_IJSB_NSA_ILi0EEESW_EEEEENS5_IJNS4_10UnderscoreESZ_SZ_EEEEENS4_23SM90_TMA_LOAD_MULTICASTENS4_14ComposedLayoutINS4_7SwizzleILi1ELi4ELi3EEENS4_18smem_ptr_flag_bitsILi8EEENSU_INS5_IJNSA_ILi8EEESI_EEENS5_IJSI_SB_EEEEEEEvNS4_8identityENS4_13SM90_TMA_LOADES1C_vS1D_EENS_8epilogue10collective6detail29Sm90TmaWarpSpecializedAdapterINS1H_15DefaultEpilogueISK_SL_SL_NS1G_6thread17LinearCombinationISK_Li1EffLNS1L_9ScaleType4KindE0ELNS_15FloatRoundStyleE2ESK_EENS1_15EpilogueDefaultEEEEEvvEEEEvNT_6ParamsE)
        /*0008*/ 	.word	0x000000a8


	//----- nvinfo : EIATTR_FRAME_SIZE
	.align		4
.L_12:
        /*000c*/ 	.byte	0x04, 0x11
        /*000e*/ 	.short	(.L_14 - .L_13)
	.align		4
.L_13:
        /*0010*/ 	.word	index@(_ZN7cutlass13device_kernelINS_4gemm6kernel13GemmUniversalIN4cute5tupleIJiiiiEEENS1_10collective13CollectiveMmaINS1_37MainloopSm90TmaGmmaWarpSpecializedFP8ILi5ENS5_IJNS4_1CILi1EEENSA_ILi2EEESB_EEENS1_35KernelTmaWarpSpecializedCooperativeEEENS5_IJNSA_ILi128EEENSA_ILi64EEENSA_ILi32EEEEEENS_12float_e5m2_tENS5_IJlSB_lEEESK_SL_NS4_8TiledMMAINS4_8MMA_AtomIJNS4_4SM904GMMA30MMA_64x64x32_F32E5M2E5M2_SS_TNILNSP_7ScaleInE1ELSR_1EEEEEENS4_6LayoutINS5_IJSC_SB_SB_EEENS5_IJSB_NSA_ILi0EEESW_EEEEENS5_IJNS4_10UnderscoreESZ_SZ_EEEEENS4_23SM90_TMA_LOAD_MULTICASTENS4_14ComposedLayoutINS4_7SwizzleILi1ELi4ELi3EEENS4_18smem_ptr_flag_bitsILi8EEENSU_INS5_IJNSA_ILi8EEESI_EEENS5_IJSI_SB_EEEEEEEvNS4_8identityENS4_13SM90_TMA_LOADES1C_vS1D_EENS_8epilogue10collective6detail29Sm90TmaWarpSpecializedAdapterINS1H_15DefaultEpilogueISK_SL_SL_NS1G_6thread17LinearCombinationISK_Li1EffLNS1L_9ScaleType4KindE0ELNS_15FloatRoundStyleE2ESK_EENS1_15EpilogueDefaultEEEEEvvEEEEvNT_6ParamsE)
        /*0014*/ 	.word	0x00000000


	//----- nvinfo : EIATTR_MIN_STACK_SIZE
	.align		4
.L_14:
        /*0018*/ 	.byte	0x04, 0x12
        /*001a*/ 	.short	(.L_16 - .L_15)
	.align		4
.L_15:
        /*001c*/ 	.word	index@(_ZN7cutlass13device_kernelINS_4gemm6kernel13GemmUniversalIN4cute5tupleIJiiiiEEENS1_10collective13CollectiveMmaINS1_37MainloopSm90TmaGmmaWarpSpecializedFP8ILi5ENS5_IJNS4_1CILi1EEENSA_ILi2EEESB_EEENS1_35KernelTmaWarpSpecializedCooperativeEEENS5_IJNSA_ILi128EEENSA_ILi64EEENSA_ILi32EEEEEENS_12float_e5m2_tENS5_IJlSB_lEEESK_SL_NS4_8TiledMMAINS4_8MMA_AtomIJNS4_4SM904GMMA30MMA_64x64x32_F32E5M2E5M2_SS_TNILNSP_7ScaleInE1ELSR_1EEEEEENS4_6LayoutINS5_IJSC_SB_SB_EEENS5_IJSB_NSA_ILi0EEESW_EEEEENS5_IJNS4_10UnderscoreESZ_SZ_EEEEENS4_23SM90_TMA_LOAD_MULTICASTENS4_14ComposedLayoutINS4_7SwizzleILi1ELi4ELi3EEENS4_18smem_ptr_flag_bitsILi8EEENSU_INS5_IJNSA_ILi8EEESI_EEENS5_IJSI_SB_EEEEEEEvNS4_8identityENS4_13SM90_TMA_LOADES1C_vS1D_EENS_8epilogue10collective6detail29Sm90TmaWarpSpecializedAdapterINS1H_15DefaultEpilogueISK_SL_SL_NS1G_6thread17LinearCombinationISK_Li1EffLNS1L_9ScaleType4KindE0ELNS_15FloatRoundStyleE2ESK_EENS1_15EpilogueDefaultEEEEEvvEEEEvNT_6ParamsE)
        /*0020*/ 	.word	0x00000000
.L_16:


//--------------------- .nv.compat                --------------------------
	.section	.nv.compat,"",@"SHT_CUDA_COMPAT_INFO"
	.align	4
        /*0000*/ 	.byte	0x02, 0x09, 0x01, 0x00, 0x02, 0x02, 0x04, 0x00, 0x02, 0x05, 0x05, 0x00, 0x03, 0x07, 0x01, 0x01
        /*0010*/ 	.byte	0x02, 0x03, 0x01, 0x00, 0x02, 0x06, 0x01, 0x00, 0x04, 0x0b, 0x08, 0x00, 0x00, 0x00, 0x00, 0x00
        /*0020*/ 	.byte	0x00, 0x00, 0x00, 0x00


//--------------------- .nv.info._ZN7cutlass13device_kernelINS_4gemm6kernel13GemmUniversalIN4cute5tupleIJiiiiEEENS1_10collective13CollectiveMmaINS1_37MainloopSm90TmaGmmaWarpSpecializedFP8ILi5ENS5_IJNS4_1CILi1EEENSA_ILi2EEESB_EEENS1_35KernelTmaWarpSpecializedCooperativeEEENS5_IJNSA_ILi128EEENSA_ILi64EEENSA_ILi32EEEEEENS_12float_e5m2_tENS5_IJlSB_lEEESK_SL_NS4_8TiledMMAINS4_8MMA_AtomIJNS4_4SM904GMMA30MMA_64x64x32_F32E5M2E5M2_SS_TNILNSP_7ScaleInE1ELSR_1EEEEEENS4_6LayoutINS5_IJSC_SB_SB_EEENS5_IJSB_NSA_ILi0EEESW_EEEEENS5_IJNS4_10UnderscoreESZ_SZ_EEEEENS4_23SM90_TMA_LOAD_MULTICASTENS4_14ComposedLayoutINS4_7SwizzleILi1ELi4ELi3EEENS4_18smem_ptr_flag_bitsILi8EEENSU_INS5_IJNSA_ILi8EEESI_EEENS5_IJSI_SB_EEEEEEEvNS4_8identityENS4_13SM90_TMA_LOADES1C_vS1D_EENS_8epilogue10collective6detail29Sm90TmaWarpSpecializedAdapterINS1H_15DefaultEpilogueISK_SL_SL_NS1G_6thread17LinearCombinationISK_Li1EffLNS1L_9ScaleType4KindE0ELNS_15FloatRoundStyleE2ESK_EENS1_15EpilogueDefaultEEEEEvvEEEEvNT_6ParamsE --------------------------
	.section	.nv.info._ZN7cutlass13device_kernelINS_4gemm6kernel13GemmUniversalIN4cute5tupleIJiiiiEEENS1_10collective13CollectiveMmaINS1_37MainloopSm90TmaGmmaWarpSpecializedFP8ILi5ENS5_IJNS4_1CILi1EEENSA_ILi2EEESB_EEENS1_35KernelTmaWarpSpecializedCooperativeEEENS5_IJNSA_ILi128EEENSA_ILi64EEENSA_ILi32EEEEEENS_12float_e5m2_tENS5_IJlSB_lEEESK_SL_NS4_8TiledMMAINS4_8MMA_AtomIJNS4_4SM904GMMA30MMA_64x64x32_F32E5M2E5M2_SS_TNILNSP_7ScaleInE1ELSR_1EEEEEENS4_6LayoutINS5_IJSC_SB_SB_EEENS5_IJSB_NSA_ILi0EEESW_EEEEENS5_IJNS4_10UnderscoreESZ_SZ_EEEEENS4_23SM90_TMA_LOAD_MULTICASTENS4_14ComposedLayoutINS4_7SwizzleILi1ELi4ELi3EEENS4_18smem_ptr_flag_bitsILi8EEENSU_INS5_IJNSA_ILi8EEESI_EEENS5_IJSI_SB_EEEEEEEvNS4_8identityENS4_13SM90_TMA_LOADES1C_vS1D_EENS_8epilogue10collective6detail29Sm90TmaWarpSpecializedAdapterINS1H_15DefaultEpilogueISK_SL_SL_NS1G_6thread17LinearCombinationISK_Li1EffLNS1L_9ScaleType4KindE0ELNS_15FloatRoundStyleE2ESK_EENS1_15EpilogueDefaultEEEEEvvEEEEvNT_6ParamsE,"",@"SHT_CUDA_INFO"
	.sectionflags	@""
	.align	4


	//----- nvinfo : EIATTR_CUDA_API_VERSION
	.align		4
        /*0000*/ 	.byte	0x04, 0x37
        /*0002*/ 	.short	(.L_18 - .L_17)
.L_17:
        /*0004*/ 	.word	0x00000082


	//----- nvinfo : EIATTR_KPARAM_INFO
	.align		4
.L_18:
        /*0008*/ 	.byte	0x04, 0x17
        /*000a*/ 	.short	(.L_20 - .L_19)
.L_19:
        /*000c*/ 	.word	0x00000000
        /*0010*/ 	.short	0x0000
        /*0012*/ 	.short	0x0070
        /*0014*/ 	.byte	0x00, 0xf0, 0x01, 0x10


	//----- nvinfo : EIATTR_SPARSE_MMA_MASK
	.align		4
.L_20:
        /*0018*/ 	.byte	0x03, 0x50
        /*001a*/ 	.short	0x0000


	//----- nvinfo : EIATTR_MAXREG_COUNT
	.align		4
        /*001c*/ 	.byte	0x03, 0x1b
        /*001e*/ 	.short	0x00a8


	//----- nvinfo : EIATTR_NUM_BARRIERS
	.align		4
        /*0020*/ 	.byte	0x02, 0x4c
        /*0022*/ 	.byte	0x01
	.zero		1


	//----- nvinfo : EIATTR_MERCURY_ISA_VERSION
	.align		4
        /*0024*/ 	.byte	0x03, 0x5f
        /*0026*/ 	.short	0x0101


	//----- nvinfo : EIATTR_INT_WARP_WIDE_INSTR_OFFSETS
	.align		4
        /*0028*/ 	.byte	0x04, 0x31
        /*002a*/ 	.short	(.L_22 - .L_21)


	//   ....[0]....
.L_21:
        /*002c*/ 	.word	0x00000460


	//   ....[1]....
        /*0030*/ 	.word	0x00000480


	//   ....[2]....
        /*0034*/ 	.word	0x00000660


	//----- nvinfo : EIATTR_COOP_GROUP_MASK_REGIDS
	.align		4
.L_22:
        /*0038*/ 	.byte	0x04, 0x29
        /*003a*/ 	.short	(.L_24 - .L_23)


	//   ....[0]....
.L_23:
        /*003c*/ 	.word	0xffffffff


	//   ....[1]....
        /*0040*/ 	.word	0xffffffff


	//   ....[2]....
        /*0044*/ 	.word	0xffffffff


	//   ....[3]....
        /*0048*/ 	.word	0xffffffff


	//   ....[4]....
        /*004c*/ 	.word	0xffffffff


	//   ....[5]....
        /*0050*/ 	.word	0xffffffff


	//----- nvinfo : EIATTR_COOP_GROUP_INSTR_OFFSETS
	.align		4
.L_24:
        /*0054*/ 	.byte	0x04, 0x28
        /*0056*/ 	.short	(.L_26 - .L_25)


	//   ....[0]....
.L_25:
        /*0058*/ 	.word	0x00000060


	//   ....[1]....
        /*005c*/ 	.word	0x00000070


	//   ....[2]....
        /*0060*/ 	.word	0x00000130


	//   ....[3]....
        /*0064*/ 	.word	0x000002e0


	//   ....[4]....
        /*0068*/ 	.word	0x00000790


	//   ....[5]....
        /*006c*/ 	.word	0x00001200


	//----- nvinfo : EIATTR_REG_RECONFIG
	.align		4
.L_26:
        /*0070*/ 	.byte	0x01, 0x54
	.zero		2


	//----- nvinfo : EIATTR_MBARRIER_INSTR_OFFSETS
	.align		4
        /*0074*/ 	.byte	0x04, 0x39
        /*0076*/ 	.short	(.L_28 - .L_27)


	//   ....[0]....
.L_27:
        /*0078*/ 	.word	0x00000230
        /*007c*/ 	.word	0x000000ff
        /*0080*/ 	.word	0x00000000
        /*0084*/ 	.short	0x0100
        /*0086*/ 	.byte	0x08
	.zero		1


	//   ....[1]....
        /*0088*/ 	.word	0x00000240
        /*008c*/ 	.word	0x000000ff
        /*0090*/ 	.word	0x00000028
        /*0094*/ 	.short	0x0100
        /*0096*/ 	.byte	0x08
	.zero		1


	//   ....[2]....
        /*0098*/ 	.word	0x00000250
        /*009c*/ 	.word	0x000000ff
        /*00a0*/ 	.word	0x00000008
        /*00a4*/ 	.short	0x0100
        /*00a6*/ 	.byte	0x08
	.zero		1


	//   ....[3]....
        /*00a8*/ 	.word	0x00000260
        /*00ac*/ 	.word	0x000000ff
        /*00b0*/ 	.word	0x00000030
        /*00b4*/ 	.short	0x0100
        /*00b6*/ 	.byte	0x08
	.zero		1


	//   ....[4]....
        /*00b8*/ 	.word	0x00000270
        /*00bc*/ 	.word	0x000000ff
        /*00c0*/ 	.word	0x00000010
        /*00c4*/ 	.short	0x0100
        /*00c6*/ 	.byte	0x08
	.zero		1


	//   ....[5]....
        /*00c8*/ 	.word	0x00000280
        /*00cc*/ 	.word	0x000000ff
        /*00d0*/ 	.word	0x00000038
        /*00d4*/ 	.short	0x0100
        /*00d6*/ 	.byte	0x08
	.zero		1


	//   ....[6]....
        /*00d8*/ 	.word	0x00000290
        /*00dc*/ 	.word	0x000000ff
        /*00e0*/ 	.word	0x00000018
        /*00e4*/ 	.short	0x0100
        /*00e6*/ 	.byte	0x08
	.zero		1


	//   ....[7]....
        /*00e8*/ 	.word	0x000002a0
        /*00ec*/ 	.word	0x000000ff
        /*00f0*/ 	.word	0x00000040
        /*00f4*/ 	.short	0x0100
        /*00f6*/ 	.byte	0x08
	.zero		1


	//   ....[8]....
        /*00f8*/ 	.word	0x000002b0
        /*00fc*/ 	.word	0x000000ff
        /*0100*/ 	.word	0x00000020
        /*0104*/ 	.short	0x0100
        /*0106*/ 	.byte	0x08
	.zero		1


	//   ....[9]....
        /*0108*/ 	.word	0x000002c0
        /*010c*/ 	.word	0x000000ff
        /*0110*/ 	.word	0x00000048
        /*0114*/ 	.short	0x0100
        /*0116*/ 	.byte	0x08
	.zero		1


	//   ....[10]....
        /*0118*/ 	.word	0x000006e0
        /*011c*/ 	.word	0x000000ff
        /*0120*/ 	.word	0x00000060
        /*0124*/ 	.short	0x0100
        /*0126*/ 	.byte	0x06
	.zero		1


	//   ....[11]....
        /*0128*/ 	.word	0x00000740
        /*012c*/ 	.word	0x000000ff
        /*0130*/ 	.word	0x00000068
        /*0134*/ 	.short	0x0100
        /*0136*/ 	.byte	0x06
	.zero		1


	//   ....[12]....
        /*0138*/ 	.word	0x00001530
        /*013c*/ 	.word	0x000000ff
        /*0140*/ 	.word	0x00000000
        /*0144*/ 	.short	0x010a
        /*0146*/ 	.byte	0x06
	.zero		1


	//   ....[13]....
        /*0148*/ 	.word	0x00001570
        /*014c*/ 	.word	0x000000ff
        /*0150*/ 	.word	0x00000000
        /*0154*/ 	.short	0x010a
        /*0156*/ 	.byte	0x06
	.zero		1


	//   ....[14]....
        /*0158*/ 	.word	0x00001b50
        /*015c*/ 	.word	0x000000ff
        /*0160*/ 	.word	0x00000000
        /*0164*/ 	.short	0x010a
        /*0166*/ 	.byte	0x0c
	.zero		1


	//   ....[15]....
        /*0168*/ 	.word	0x00001b90
        /*016c*/ 	.word	0x000000ff
        /*0170*/ 	.word	0x00000000
        /*0174*/ 	.short	0x010a
        /*0176*/ 	.byte	0x0c
	.zero		1


	//   ....[16]....
        /*0178*/ 	.word	0x00001f70
        /*017c*/ 	.word	0x0000000d
        /*0180*/ 	.word	0x00000000
        /*0184*/ 	.short	0x0101
        /*0186*/ 	.byte	0x3f
	.zero		1


	//   ....[17]....
        /*0188*/ 	.word	0x000023f0
        /*018c*/ 	.word	0x00000008
        /*0190*/ 	.word	0x00000000
        /*0194*/ 	.short	0x0101
        /*0196*/ 	.byte	0x3f
	.zero		1


	//   ....[18]....
        /*0198*/ 	.word	0x00005ca0
        /*019c*/ 	.word	0x00000012
        /*01a0*/ 	.word	0x00000028
        /*01a4*/ 	.short	0x010a
        /*01a6*/ 	.byte	0x3f
	.zero		1


	//   ....[19]....
        /*01a8*/ 	.word	0x00006030
        /*01ac*/ 	.word	0x00000008
        /*01b0*/ 	.word	0x00000068
        /*01b4*/ 	.short	0x0101
        /*01b6*/ 	.byte	0x3f
	.zero		1


	//   ....[20]....
        /*01b8*/ 	.word	0x00006740
        /*01bc*/ 	.word	0x00000007
        /*01c0*/ 	.word	0x00000000
        /*01c4*/ 	.short	0x010a
        /*01c6*/ 	.byte	0x3f
	.zero		1


	//   ....[21]....
        /*01c8*/ 	.word	0x000067c0
        /*01cc*/ 	.word	0x00000008
        /*01d0*/ 	.word	0x00000000
        /*01d4*/ 	.short	0x010a
        /*01d6*/ 	.byte	0x3f
	.zero		1


	//   ....[22]....
        /*01d8*/ 	.word	0x00006850
        /*01dc*/ 	.word	0x00000009
        /*01e0*/ 	.word	0x00000000
        /*01e4*/ 	.short	0x010a
        /*01e6*/ 	.byte	0x3f
	.zero		1


	//   ....[23]....
        /*01e8*/ 	.word	0x000068e0
        /*01ec*/ 	.word	0x00000006
        /*01f0*/ 	.word	0x00000000
        /*01f4*/ 	.short	0x010a
        /*01f6*/ 	.byte	0x3f
	.zero		1


	//   ....[24]....
        /*01f8*/ 	.word	0x00006970
        /*01fc*/ 	.word	0x00000003
        /*0200*/ 	.word	0x00000000
        /*0204*/ 	.short	0x010a
        /*0206*/ 	.byte	0x3f
	.zero		1


	//   ....[25]....
        /*0208*/ 	.word	0x000069e0
        /*020c*/ 	.word	0x00000009
        /*0210*/ 	.word	0x00000000
        /*0214*/ 	.short	0x010a
        /*0216*/ 	.byte	0x3f
	.zero		1


	//   ....[26]....
        /*0218*/ 	.word	0x00006a40
        /*021c*/ 	.word	0x0000000d
        /*0220*/ 	.word	0x00000000
        /*0224*/ 	.short	0x010a
        /*0226*/ 	.byte	0x3f
	.zero		1


	//   ....[27]....
        /*0228*/ 	.word	0x00006b10
        /*022c*/ 	.word	0x00000012
        /*0230*/ 	.word	0x00000028
        /*0234*/ 	.short	0x010a
        /*0236*/ 	.byte	0x3f
	.zero		1


	//   ....[28]....
        /*0238*/ 	.word	0x00006be0
        /*023c*/ 	.word	0x00000007
        /*0240*/ 	.word	0x00000000
        /*0244*/ 	.short	0x010a
        /*0246*/ 	.byte	0x3f
	.zero		1


	//   ....[29]....
        /*0248*/ 	.word	0x00006c30
        /*024c*/ 	.word	0x00000008
        /*0250*/ 	.word	0x00000000
        /*0254*/ 	.short	0x010a
        /*0256*/ 	.byte	0x3f
	.zero		1


	//   ....[30]....
        /*0258*/ 	.word	0x00006c80
        /*025c*/ 	.word	0x00000009
        /*0260*/ 	.word	0x00000000
        /*0264*/ 	.short	0x010a
        /*0266*/ 	.byte	0x3f
	.zero		1


	//   ....[31]....
        /*0268*/ 	.word	0x00006cd0
        /*026c*/ 	.word	0x00000006
        /*0270*/ 	.word	0x00000000
        /*0274*/ 	.short	0x010a
        /*0276*/ 	.byte	0x3f
	.zero		1


	//----- nvinfo : EIATTR_NUM_MBARRIERS
	.align		4
.L_28:
        /*0278*/ 	.byte	0x03, 0x38
        /*027a*/ 	.short	0x000c


	//----- nvinfo : EIATTR_EXIT_INSTR_OFFSETS
	.align		4
        /*027c*/ 	.byte	0x04, 0x1c
        /*027e*/ 	.short	(.L_30 - .L_29)


	//   ....[0]....
.L_29:
        /*0280*/ 	.word	0x000008f0


	//   ....[1]....
        /*0284*/ 	.word	0x000010d0


	//   ....[2]....
        /*0288*/ 	.word	0x000053c0


	//   ....[3]....
        /*028c*/ 	.word	0x00005920


	//   ....[4]....
        /*0290*/ 	.word	0x000069c0


	//----- nvinfo : EIATTR_MAX_THREADS
	.align		4
.L_30:
        /*0294*/ 	.byte	0x04, 0x05
        /*0296*/ 	.short	(.L_32 - .L_31)
.L_31:
        /*0298*/ 	.word	0x00000180
        /*029c*/ 	.word	0x00000001
        /*02a0*/ 	.word	0x00000001


	//----- nvinfo : EIATTR_CRS_STACK_SIZE
	.align		4
.L_32:
        /*02a4*/ 	.byte	0x04, 0x1e
        /*02a6*/ 	.short	(.L_34 - .L_33)
.L_33:
        /*02a8*/ 	.word	0x00000000


	//----- nvinfo : EIATTR_CBANK_PARAM_SIZE
	.align		4
.L_34:
        /*02ac*/ 	.byte	0x03, 0x19
        /*02ae*/ 	.short	0x0470


	//----- nvinfo : EIATTR_PARAM_CBANK
	.align		4
        /*02b0*/ 	.byte	0x04, 0x0a
        /*02b2*/ 	.short	(.L_36 - .L_35)
	.align		4
.L_35:
        /*02b4*/ 	.word	index@(.nv.constant0._ZN7cutlass13device_kernelINS_4gemm6kernel13GemmUniversalIN4cute5tupleIJiiiiEEENS1_10collective13CollectiveMmaINS1_37MainloopSm90TmaGmmaWarpSpecializedFP8ILi5ENS5_IJNS4_1CILi1EEENSA_ILi2EEESB_EEENS1_35KernelTmaWarpSpecializedCooperativeEEENS5_IJNSA_ILi128EEENSA_ILi64EEENSA_ILi32EEEEEENS_12float_e5m2_tENS5_IJlSB_lEEESK_SL_NS4_8TiledMMAINS4_8MMA_AtomIJNS4_4SM904GMMA30MMA_64x64x32_F32E5M2E5M2_SS_TNILNSP_7ScaleInE1ELSR_1EEEEEENS4_6LayoutINS5_IJSC_SB_SB_EEENS5_IJSB_NSA_ILi0EEESW_EEEEENS5_IJNS4_10UnderscoreESZ_SZ_EEEEENS4_23SM90_TMA_LOAD_MULTICASTENS4_14ComposedLayoutINS4_7SwizzleILi1ELi4ELi3EEENS4_18smem_ptr_flag_bitsILi8EEENSU_INS5_IJNSA_ILi8EEESI_EEENS5_IJSI_SB_EEEEEEEvNS4_8identityENS4_13SM90_TMA_LOADES1C_vS1D_EENS_8epilogue10collective6detail29Sm90TmaWarpSpecializedAdapterINS1H_15DefaultEpilogueISK_SL_SL_NS1G_6thread17LinearCombinationISK_Li1EffLNS1L_9ScaleType4KindE0ELNS_15FloatRoundStyleE2ESK_EENS1_15EpilogueDefaultEEEEEvvEEEEvNT_6ParamsE)
        /*02b8*/ 	.short	0x0210
        /*02ba*/ 	.short	0x0470


	//----- nvinfo : EIATTR_SW_WAR
	.align		4
.L_36:
        /*02bc*/ 	.byte	0x04, 0x36
        /*02be*/ 	.short	(.L_38 - .L_37)
.L_37:
        /*02c0*/ 	.word	0x00000008
.L_38:


//--------------------- .nv.callgraph             --------------------------
	.section	.nv.callgraph,"",@"SHT_CUDA_CALLGRAPH"
	.align	4
	.sectionentsize	8
	.align		4
        /*0000*/ 	.word	0x00000000
	.align		4
        /*0004*/ 	.word	0xffffffff
	.align		4
        /*0008*/ 	.word	0x00000000
	.align		4
        /*000c*/ 	.word	0xfffffffe
	.align		4
        /*0010*/ 	.word	0x00000000
	.align		4
        /*0014*/ 	.word	0xfffffffd
	.align		4
        /*0018*/ 	.word	0x00000000
	.align		4
        /*001c*/ 	.word	0xfffffffc


//--------------------- .nv.constant4             --------------------------
	.section	.nv.constant4,"a",@progbits
	.align	8
	.align		8
.nv.constant4:
        /*0000*/ 	.dword	_ZN39_INTERNAL_9c11cd6e_4_k_cu_90787083_46554cuda3std3__45__cpo5beginE
	.align		8
        /*0008*/ 	.dword	_ZN39_INTERNAL_9c11cd6e_4_k_cu_90787083_46554cuda3std3__45__cpo3endE
	.align		8
        /*0010*/ 	.dword	_ZN39_INTERNAL_9c11cd6e_4_k_cu_90787083_46554cuda3std3__45__cpo6cbeginE
	.align		8
        /*0018*/ 	.dword	_ZN39_INTERNAL_9c11cd6e_4_k_cu_90787083_46554cuda3std3__45__cpo4cendE
	.align		8
        /*0020*/ 	.dword	_ZN39_INTERNAL_9c11cd6e_4_k_cu_90787083_46554cuda3std3__441_GLOBAL__N__9c11cd6e_4_k_cu_90787083_46556ignoreE
	.align		8
        /*0028*/ 	.dword	_ZN39_INTERNAL_9c11cd6e_4_k_cu_90787083_46554cuda3std3__419piecewise_constructE
	.align		8
        /*0030*/ 	.dword	_ZN39_INTERNAL_9c11cd6e_4_k_cu_90787083_46554cuda3std3__48in_placeE
	.align		8
        /*0038*/ 	.dword	_ZN39_INTERNAL_9c11cd6e_4_k_cu_90787083_46554cuda3std6ranges3__45__cpo4swapE
	.align		8
        /*0040*/ 	.dword	_ZN39_INTERNAL_9c11cd6e_4_k_cu_90787083_46554cuda3std6ranges3__45__cpo9iter_moveE
	.align		8
        /*0048*/ 	.dword	_ZN39_INTERNAL_9c11cd6e_4_k_cu_90787083_46554cute7productE
	.align		8
        /*0050*/ 	.dword	_ZN39_INTERNAL_9c11cd6e_4_k_cu_90787083_46554cute1_E


//--------------------- .text._ZN7cutlass13device_kernelINS_4gemm6kernel13GemmUniversalIN4cute5tupleIJiiiiEEENS1_10collective13CollectiveMmaINS1_37MainloopSm90TmaGmmaWarpSpecializedFP8ILi5ENS5_IJNS4_1CILi1EEENSA_ILi2EEESB_EEENS1_35KernelTmaWarpSpecializedCooperativeEEENS5_IJNSA_ILi128EEENSA_ILi64EEENSA_ILi32EEEEEENS_12float_e5m2_tENS5_IJlSB_lEEESK_SL_NS4_8TiledMMAINS4_8MMA_AtomIJNS4_4SM904GMMA30MMA_64x64x32_F32E5M2E5M2_SS_TNILNSP_7ScaleInE1ELSR_1EEEEEENS4_6LayoutINS5_IJSC_SB_SB_EEENS5_IJSB_NSA_ILi0EEESW_EEEEENS5_IJNS4_10UnderscoreESZ_SZ_EEEEENS4_23SM90_TMA_LOAD_MULTICASTENS4_14ComposedLayoutINS4_7SwizzleILi1ELi4ELi3EEENS4_18smem_ptr_flag_bitsILi8EEENSU_INS5_IJNSA_ILi8EEESI_EEENS5_IJSI_SB_EEEEEEEvNS4_8identityENS4_13SM90_TMA_LOADES1C_vS1D_EENS_8epilogue10collective6detail29Sm90TmaWarpSpecializedAdapterINS1H_15DefaultEpilogueISK_SL_SL_NS1G_6thread17LinearCombinationISK_Li1EffLNS1L_9ScaleType4KindE0ELNS_15FloatRoundStyleE2ESK_EENS1_15EpilogueDefaultEEEEEvvEEEEvNT_6ParamsE --------------------------
	.section	.text._ZN7cutlass13device_kernelINS_4gemm6kernel13GemmUniversalIN4cute5tupleIJiiiiEEENS1_10collective13CollectiveMmaINS1_37MainloopSm90TmaGmmaWarpSpecializedFP8ILi5ENS5_IJNS4_1CILi1EEENSA_ILi2EEESB_EEENS1_35KernelTmaWarpSpecializedCooperativeEEENS5_IJNSA_ILi128EEENSA_ILi64EEENSA_ILi32EEEEEENS_12float_e5m2_tENS5_IJlSB_lEEESK_SL_NS4_8TiledMMAINS4_8MMA_AtomIJNS4_4SM904GMMA30MMA_64x64x32_F32E5M2E5M2_SS_TNILNSP_7ScaleInE1ELSR_1EEEEEENS4_6LayoutINS5_IJSC_SB_SB_EEENS5_IJSB_NSA_ILi0EEESW_EEEEENS5_IJNS4_10UnderscoreESZ_SZ_EEEEENS4_23SM90_TMA_LOAD_MULTICASTENS4_14ComposedLayoutINS4_7SwizzleILi1ELi4ELi3EEENS4_18smem_ptr_flag_bitsILi8EEENSU_INS5_IJNSA_ILi8EEESI_EEENS5_IJSI_SB_EEEEEEEvNS4_8identityENS4_13SM90_TMA_LOADES1C_vS1D_EENS_8epilogue10collective6detail29Sm90TmaWarpSpecializedAdapterINS1H_15DefaultEpilogueISK_SL_SL_NS1G_6thread17LinearCombinationISK_Li1EffLNS1L_9ScaleType4KindE0ELNS_15FloatRoundStyleE2ESK_EENS1_15EpilogueDefaultEEEEEvvEEEEvNT_6ParamsE,"ax",@progbits
	.align	128
.text._ZN7cutlass13device_kernelINS_4gemm6kernel13GemmUniversalIN4cute5tupleIJiiiiEEENS1_10collective13CollectiveMmaINS1_37MainloopSm90TmaGmmaWarpSpecializedFP8ILi5ENS5_IJNS4_1CILi1EEENSA_ILi2EEESB_EEENS1_35KernelTmaWarpSpecializedCooperativeEEENS5_IJNSA_ILi128EEENSA_ILi64EEENSA_ILi32EEEEEENS_12float_e5m2_tENS5_IJlSB_lEEESK_SL_NS4_8TiledMMAINS4_8MMA_AtomIJNS4_4SM904GMMA30MMA_64x64x32_F32E5M2E5M2_SS_TNILNSP_7ScaleInE1ELSR_1EEEEEENS4_6LayoutINS5_IJSC_SB_SB_EEENS5_IJSB_NSA_ILi0EEESW_EEEEENS5_IJNS4_10UnderscoreESZ_SZ_EEEEENS4_23SM90_TMA_LOAD_MULTICASTENS4_14ComposedLayoutINS4_7SwizzleILi1ELi4ELi3EEENS4_18smem_ptr_flag_bitsILi8EEENSU_INS5_IJNSA_ILi8EEESI_EEENS5_IJSI_SB_EEEEEEEvNS4_8identityENS4_13SM90_TMA_LOADES1C_vS1D_EENS_8epilogue10collective6detail29Sm90TmaWarpSpecializedAdapterINS1H_15DefaultEpilogueISK_SL_SL_NS1G_6thread17LinearCombinationISK_Li1EffLNS1L_9ScaleType4KindE0ELNS_15FloatRoundStyleE2ESK_EENS1_15EpilogueDefaultEEEEEvvEEEEvNT_6ParamsE:
        .type           _ZN7cutlass13device_kernelINS_4gemm6kernel13GemmUniversalIN4cute5tupleIJiiiiEEENS1_10collective13CollectiveMmaINS1_37MainloopSm90TmaGmmaWarpSpecializedFP8ILi5ENS5_IJNS4_1CILi1EEENSA_ILi2EEESB_EEENS1_35KernelTmaWarpSpecializedCooperativeEEENS5_IJNSA_ILi128EEENSA_ILi64EEENSA_ILi32EEEEEENS_12float_e5m2_tENS5_IJlSB_lEEESK_SL_NS4_8TiledMMAINS4_8MMA_AtomIJNS4_4SM904GMMA30MMA_64x64x32_F32E5M2E5M2_SS_TNILNSP_7ScaleInE1ELSR_1EEEEEENS4_6LayoutINS5_IJSC_SB_SB_EEENS5_IJSB_NSA_ILi0EEESW_EEEEENS5_IJNS4_10UnderscoreESZ_SZ_EEEEENS4_23SM90_TMA_LOAD_MULTICASTENS4_14ComposedLayoutINS4_7SwizzleILi1ELi4ELi3EEENS4_18smem_ptr_flag_bitsILi8EEENSU_INS5_IJNSA_ILi8EEESI_EEENS5_IJSI_SB_EEEEEEEvNS4_8identityENS4_13SM90_TMA_LOADES1C_vS1D_EENS_8epilogue10collective6detail29Sm90TmaWarpSpecializedAdapterINS1H_15DefaultEpilogueISK_SL_SL_NS1G_6thread17LinearCombinationISK_Li1EffLNS1L_9ScaleType4KindE0ELNS_15FloatRoundStyleE2ESK_EENS1_15EpilogueDefaultEEEEEvvEEEEvNT_6ParamsE,@function
        .size           _ZN7cutlass13device_kernelINS_4gemm6kernel13GemmUniversalIN4cute5tupleIJiiiiEEENS1_10collective13CollectiveMmaINS1_37MainloopSm90TmaGmmaWarpSpecializedFP8ILi5ENS5_IJNS4_1CILi1EEENSA_ILi2EEESB_EEENS1_35KernelTmaWarpSpecializedCooperativeEEENS5_IJNSA_ILi128EEENSA_ILi64EEENSA_ILi32EEEEEENS_12float_e5m2_tENS5_IJlSB_lEEESK_SL_NS4_8TiledMMAINS4_8MMA_AtomIJNS4_4SM904GMMA30MMA_64x64x32_F32E5M2E5M2_SS_TNILNSP_7ScaleInE1ELSR_1EEEEEENS4_6LayoutINS5_IJSC_SB_SB_EEENS5_IJSB_NSA_ILi0EEESW_EEEEENS5_IJNS4_10UnderscoreESZ_SZ_EEEEENS4_23SM90_TMA_LOAD_MULTICASTENS4_14ComposedLayoutINS4_7SwizzleILi1ELi4ELi3EEENS4_18smem_ptr_flag_bitsILi8EEENSU_INS5_IJNSA_ILi8EEESI_EEENS5_IJSI_SB_EEEEEEEvNS4_8identityENS4_13SM90_TMA_LOADES1C_vS1D_EENS_8epilogue10collective6detail29Sm90TmaWarpSpecializedAdapterINS1H_15DefaultEpilogueISK_SL_SL_NS1G_6thread17LinearCombinationISK_Li1EffLNS1L_9ScaleType4KindE0ELNS_15FloatRoundStyleE2ESK_EENS1_15EpilogueDefaultEEEEEvvEEEEvNT_6ParamsE,(.L_x_144 - _ZN7cutlass13device_kernelINS_4gemm6kernel13GemmUniversalIN4cute5tupleIJiiiiEEENS1_10collective13CollectiveMmaINS1_37MainloopSm90TmaGmmaWarpSpecializedFP8ILi5ENS5_IJNS4_1CILi1EEENSA_ILi2EEESB_EEENS1_35KernelTmaWarpSpecializedCooperativeEEENS5_IJNSA_ILi128EEENSA_ILi64EEENSA_ILi32EEEEEENS_12float_e5m2_tENS5_IJlSB_lEEESK_SL_NS4_8TiledMMAINS4_8MMA_AtomIJNS4_4SM904GMMA30MMA_64x64x32_F32E5M2E5M2_SS_TNILNSP_7ScaleInE1ELSR_1EEEEEENS4_6LayoutINS5_IJSC_SB_SB_EEENS5_IJSB_NSA_ILi0EEESW_EEEEENS5_IJNS4_10UnderscoreESZ_SZ_EEEEENS4_23SM90_TMA_LOAD_MULTICASTENS4_14ComposedLayoutINS4_7SwizzleILi1ELi4ELi3EEENS4_18smem_ptr_flag_bitsILi8EEENSU_INS5_IJNSA_ILi8EEESI_EEENS5_IJSI_SB_EEEEEEEvNS4_8identityENS4_13SM90_TMA_LOADES1C_vS1D_EENS_8epilogue10collective6detail29Sm90TmaWarpSpecializedAdapterINS1H_15DefaultEpilogueISK_SL_SL_NS1G_6thread17LinearCombinationISK_Li1EffLNS1L_9ScaleType4KindE0ELNS_15FloatRoundStyleE2ESK_EENS1_15EpilogueDefaultEEEEEvvEEEEvNT_6ParamsE)
        .other          _ZN7cutlass13device_kernelINS_4gemm6kernel13GemmUniversalIN4cute5tupleIJiiiiEEENS1_10collective13CollectiveMmaINS1_37MainloopSm90TmaGmmaWarpSpecializedFP8ILi5ENS5_IJNS4_1CILi1EEENSA_ILi2EEESB_EEENS1_35KernelTmaWarpSpecializedCooperativeEEENS5_IJNSA_ILi128EEENSA_ILi64EEENSA_ILi32EEEEEENS_12float_e5m2_tENS5_IJlSB_lEEESK_SL_NS4_8TiledMMAINS4_8MMA_AtomIJNS4_4SM904GMMA30MMA_64x64x32_F32E5M2E5M2_SS_TNILNSP_7ScaleInE1ELSR_1EEEEEENS4_6LayoutINS5_IJSC_SB_SB_EEENS5_IJSB_NSA_ILi0EEESW_EEEEENS5_IJNS4_10UnderscoreESZ_SZ_EEEEENS4_23SM90_TMA_LOAD_MULTICASTENS4_14ComposedLayoutINS4_7SwizzleILi1ELi4ELi3EEENS4_18smem_ptr_flag_bitsILi8EEENSU_INS5_IJNSA_ILi8EEESI_EEENS5_IJSI_SB_EEEEEEEvNS4_8identityENS4_13SM90_TMA_LOADES1C_vS1D_EENS_8epilogue10collective6detail29Sm90TmaWarpSpecializedAdapterINS1H_15DefaultEpilogueISK_SL_SL_NS1G_6thread17LinearCombinationISK_Li1EffLNS1L_9ScaleType4KindE0ELNS_15FloatRoundStyleE2ESK_EENS1_15EpilogueDefaultEEEEEvvEEEEvNT_6ParamsE,@"STO_CUDA_ENTRY STV_DEFAULT"
_ZN7cutlass13device_kernelINS_4gemm6kernel13GemmUniversalIN4cute5tupleIJiiiiEEENS1_10collective13CollectiveMmaINS1_37MainloopSm90TmaGmmaWarpSpecializedFP8ILi5ENS5_IJNS4_1CILi1EEENSA_ILi2EEESB_EEENS1_35KernelTmaWarpSpecializedCooperativeEEENS5_IJNSA_ILi128EEENSA_ILi64EEENSA_ILi32EEEEEENS_12float_e5m2_tENS5_IJlSB_lEEESK_SL_NS4_8TiledMMAINS4_8MMA_AtomIJNS4_4SM904GMMA30MMA_64x64x32_F32E5M2E5M2_SS_TNILNSP_7ScaleInE1ELSR_1EEEEEENS4_6LayoutINS5_IJSC_SB_SB_EEENS5_IJSB_NSA_ILi0EEESW_EEEEENS5_IJNS4_10UnderscoreESZ_SZ_EEEEENS4_23SM90_TMA_LOAD_MULTICASTENS4_14ComposedLayoutINS4_7SwizzleILi1ELi4ELi3EEENS4_18smem_ptr_flag_bitsILi8EEENSU_INS5_IJNSA_ILi8EEESI_EEENS5_IJSI_SB_EEEEEEEvNS4_8identityENS4_13SM90_TMA_LOADES1C_vS1D_EENS_8epilogue10collective6detail29Sm90TmaWarpSpecializedAdapterINS1H_15DefaultEpilogueISK_SL_SL_NS1G_6thread17LinearCombinationISK_Li1EffLNS1L_9ScaleType4KindE0ELNS_15FloatRoundStyleE2ESK_EENS1_15EpilogueDefaultEEEEEvvEEEEvNT_6ParamsE:
[----:B------:R-:W-:Y:S01]  /*0000*/  LDC R1, c[0x0][0x28] ;  /* 0x00000a00ff017b82 */ /* 0x000fe20000000800 */
[----:B------:R-:W0:Y:S01]  /*0010*/  S2R R0, SR_TID.X ;  /* 0x0000000000007919 */ /* 0x000e220000002100 */
[----:B------:R-:W-:Y:S01]  /*0020*/  ELECT P0, URZ, PT ;  /* 0x00000000003f782f */ /* 0x000fe20003800000 */
[----:B------:R-:W-:Y:S01]  /*0030*/  BSSY B0, `(.L_x_0) ;  /* 0x000000f000007945 */ /* 0x000fe20003800000 */
[--C-:B0-----:R-:W-:Y:S02]  /*0040*/  SHF.R.U32.HI R2, RZ, 0x5, R0.reuse ;  /* 0x00000005ff027819 */ /* 0x101fe40000011600 */
[----:B------:R-:W-:-:S03]  /*0050*/  SHF.R.U32.HI R4, RZ, 0x7, R0 ;  /* 0x00000007ff047819 */ /* 0x000fc60000011600 */
[----:B------:R-:W0:Y:S04]  /*0060*/  SHFL.IDX PT, R3, R2, RZ, 0x1f ;  /* 0x00001fff02037589 */ /* 0x000e2800000e0000 */
[----:B------:R-:W1:Y:S01]  /*0070*/  SHFL.IDX PT, R4, R4, RZ, 0x1f ;  /* 0x00001fff04047589 */ /* 0x000e6200000e0000 */
[----:B0-----:R-:W-:-:S13]  /*0080*/  ISETP.NE.OR P0, PT, R3, RZ, !P0 ;  /* 0x000000ff0300720c */ /* 0x001fda0004705670 */
[----:B-1----:R-:W-:Y:S05]  /*0090*/  @P0 BRA `(.L_x_1) ;  /* 0x0000000000200947 */ /* 0x002fea0003800000 */
[----:B------:R-:W-:Y:S02]  /*00a0*/  ULDC.64 UR4, c[0x0][0x198] ;  /* 0x0000660000047ab9 */ /* 0x000fe40000000a00 */
[----:B------:R-:W-:Y:S02]  /*00b0*/  UIADD3 UR6, UP0, UR4, 0xf0, URZ ;  /* 0x000000f004067890 */ /* 0x000fe4000ff1e03f */
[----:B------:R-:W-:Y:S02]  /*00c0*/  UIADD3 UR4, UP1, UR4, 0x1f0, URZ ;  /* 0x000001f004047890 */ /* 0x000fe4000ff3e03f */
[----:B------:R-:W-:Y:S02]  /*00d0*/  UIADD3.X UR7, URZ, UR5, URZ, UP0, !UPT ;  /* 0x000000053f077290 */ /* 0x000fe400087fe43f */
[----:B------:R-:W-:-:S07]  /*00e0*/  UIADD3.X UR5, URZ, UR5, URZ, UP1, !UPT ;  /* 0x000000053f057290 */ /* 0x000fce0008ffe43f */
[----:B------:R0:W-:Y:S02]  /*00f0*/  UTMACCTL.PF [UR6] ;  /* 0x00000000060079b9 */ /* 0x0001e40008040000 */
[----:B------:R0:W-:Y:S02]  /*0100*/  UTMACCTL.PF [UR4] ;  /* 0x00000000040079b9 */ /* 0x0001e40008040000 */
[----:B0-----:R-:W-:Y:S01]  /*0110*/  NOP ;  /* 0x0000000000007918 */ /* 0x001fe20000000000 */
.L_x_1:
[----:B------:R-:W-:Y:S05]  /*0120*/  BSYNC B0 ;  /* 0x0000000000007941 */ /* 0x000fea0003800000 */
.L_x_0:
[----:B------:R-:W0:Y:S02]  /*0130*/  SHFL.IDX PT, R5, R2, RZ, 0x1f ;  /* 0x00001fff02057589 */ /* 0x000e2400000e0000 */
[----:B0-----:R-:W-:-:S13]  /*0140*/  ISETP.NE.AND P0, PT, R5, RZ, PT ;  /* 0x000000ff0500720c */ /* 0x001fda0003f05270 */
[----:B------:R-:W-:Y:S05]  /*0150*/  @P0 BRA `(.L_x_2) ;  /* 0x0000000000600947 */ /* 0x000fea0003800000 */
[----:B------:R-:W0:Y:S01]  /*0160*/  S2UR UR8, SR_CgaCtaId ;  /* 0x00000000000879c3 */ /* 0x000e220000008800 */
[----:B------:R-:W-:Y:S01]  /*0170*/  UMOV UR4, 0x400 ;  /* 0x0000040000047882 */ /* 0x000fe20000000000 */
[----:B------:R-:W-:Y:S01]  /*0180*/  UMOV UR5, 0x1 ;  /* 0x0000000100057882 */ /* 0x000fe20000000000 */
[----:B------:R-:W-:Y:S01]  /*0190*/  UMOV UR6, 0x4 ;  /* 0x0000000400067882 */ /* 0x000fe20000000000 */
[----:B------:R-:W-:Y:S01]  /*01a0*/  ELECT P0, URZ, PT ;  /* 0x00000000003f782f */ /* 0x000fe20003800000 */
[----:B------:R-:W-:-:S04]  /*01b0*/  UIADD3 UR6, -UR6, 0x100000, URZ ;  /* 0x0010000006067890 */ /* 0x000fc8000fffe13f */
[----:B------:R-:W-:Y:S02]  /*01c0*/  USHF.L.U32 UR7, UR6, 0xb, URZ ;  /* 0x0000000b06077899 */ /* 0x000fe4000800063f */
[----:B------:R-:W-:Y:S02]  /*01d0*/  USHF.L.U32 UR6, UR6, 0x1, URZ ;  /* 0x0000000106067899 */ /* 0x000fe4000800063f */
[----:B0-----:R-:W-:Y:S02]  /*01e0*/  ULEA UR8, UR8, UR4, 0x18 ;  /* 0x0000000408087291 */ /* 0x001fe4000f8ec03f */
[----:B------:R-:W-:-:S04]  /*01f0*/  UIADD3 UR4, -UR5, 0x100000, URZ ;  /* 0x0010000005047890 */ /* 0x000fc8000fffe13f */
[----:B------:R-:W-:Y:S02]  /*0200*/  USHF.L.U32 UR5, UR4, 0xb, URZ ;  /* 0x0000000b04057899 */ /* 0x000fe4000800063f */
[----:B------:R-:W-:Y:S01]  /*0210*/  USHF.L.U32 UR4, UR4, 0x1, URZ ;  /* 0x0000000104047899 */ /* 0x000fe2000800063f */
[----:B------:R-:W0:Y:S11]  /*0220*/  FENCE.VIEW.ASYNC.S ;  /* 0x00000000000073c6 */ /* 0x000e360000000000 */
[----:B0-----:R0:W1:Y:S01]  /*0230*/  SYNCS.EXCH.64 URZ, [UR8], UR4 ;  /* 0x00000004083f75b2 */ /* 0x0010620008000100 */
[----:B------:R0:W2:Y:S01]  /*0240*/  SYNCS.EXCH.64 URZ, [UR8+0x28], UR6 ;  /* 0x00002806083f75b2 */ /* 0x0000a20008000100 */
[----:B------:R0:W3:Y:S01]  /*0250*/  SYNCS.EXCH.64 URZ, [UR8+0x8], UR4 ;  /* 0x00000804083f75b2 */ /* 0x0000e20008000100 */
[----:B------:R0:W4:Y:S01]  /*0260*/  SYNCS.EXCH.64 URZ, [UR8+0x30], UR6 ;  /* 0x00003006083f75b2 */ /* 0x0001220008000100 */
[----:B------:R0:W0:Y:S01]  /*0270*/  SYNCS.EXCH.64 URZ, [UR8+0x10], UR4 ;  /* 0x00001004083f75b2 */ /* 0x0000220008000100 */
[----:B------:R0:W0:Y:S01]  /*0280*/  SYNCS.EXCH.64 URZ, [UR8+0x38], UR6 ;  /* 0x00003806083f75b2 */ /* 0x0000220008000100 */
[----:B------:R0:W0:Y:S01]  /*0290*/  SYNCS.EXCH.64 URZ, [UR8+0x18], UR4 ;  /* 0x00001804083f75b2 */ /* 0x0000220008000100 */
[----:B------:R0:W0:Y:S01]  /*02a0*/  SYNCS.EXCH.64 URZ, [UR8+0x40], UR6 ;  /* 0x00004006083f75b2 */ /* 0x0000220008000100 */
[----:B------:R0:W0:Y:S01]  /*02b0*/  SYNCS.EXCH.64 URZ, [UR8+0x20], UR4 ;  /* 0x00002004083f75b2 */ /* 0x0000220008000100 */
[----:B------:R0:W0:Y:S01]  /*02c0*/  SYNCS.EXCH.64 URZ, [UR8+0x48], UR6 ;  /* 0x00004806083f75b2 */ /* 0x0000220008000100 */
[----:B------:R-:W-:Y:S01]  /*02d0*/  NOP ;  /* 0x0000000000007918 */ /* 0x000fe20000000000 */
.L_x_2:
[----:B------:R-:W5:Y:S01]  /*02e0*/  SHFL.IDX PT, R2, R2, RZ, 0x1f ;  /* 0x00001fff02027589 */ /* 0x000f6200000e0000 */
[----:B------:R-:W-:Y:S01]  /*02f0*/  SHF.R.S32.HI R7, RZ, 0x1f, R0 ;  /* 0x0000001fff077819 */ /* 0x000fe20000011400 */
[----:B0-----:R-:W0:Y:S01]  /*0300*/  S2UR UR8, SR_CTAID.X ;  /* 0x00000000000879c3 */ /* 0x001e220000002500 */
[----:B------:R-:W-:Y:S01]  /*0310*/  ELECT P0, URZ, PT ;  /* 0x00000000003f782f */ /* 0x000fe20003800000 */
[----:B------:R-:W1:Y:S01]  /*0320*/  S2R R8, SR_CTAID.Y ;  /* 0x0000000000087919 */ /* 0x000e620000002600 */
[----:B------:R-:W-:Y:S01]  /*0330*/  LEA.HI R7, R7, R0, RZ, 0x7 ;  /* 0x0000000007077211 */ /* 0x000fe200078f38ff */
[----:B------:R-:W-:Y:S01]  /*0340*/  ULDC UR4, c[0x0][0x154] ;  /* 0x0000550000047ab9 */ /* 0x000fe20000000800 */
[----:B------:R-:W-:Y:S01]  /*0350*/  NOP ;  /* 0x0000000000007918 */ /* 0x000fe20000000000 */
[----:B------:R-:W-:Y:S01]  /*0360*/  NOP ;  /* 0x0000000000007918 */ /* 0x000fe20000000000 */
[----:B------:R-:W-:Y:S01]  /*0370*/  LOP3.LUT R7, R7, 0xffffff80, RZ, 0xc0, !PT ;  /* 0xffffff8007077812 */ /* 0x000fe200078ec0ff */
[----:B------:R-:W2:Y:S04]  /*0380*/  LDC R14, c[0x0][0x140] ;  /* 0x00005000ff0e7b82 */ /* 0x000ea80000000800 */
[----:B------:R-:W-:-:S04]  /*0390*/  IMAD.IADD R7, R0, 0x1, -R7 ;  /* 0x0000000100077824 */ /* 0x000fc800078e0a07 */
[----:B------:R-:W3:Y:S01]  /*03a0*/  LDC R17, c[0x0][0x148] ;  /* 0x00005200ff117b82 */ /* 0x000ee20000000800 */
[----:B------:R-:W-:Y:S02]  /*03b0*/  SHF.R.S32.HI R6, RZ, 0x1f, R7 ;  /* 0x0000001fff067819 */ /* 0x000fe40000011407 */
[----:B------:R-:W-:Y:S02]  /*03c0*/  LOP3.LUT P2, RZ, R7, 0x7, RZ, 0xc0, !PT ;  /* 0x0000000707ff7812 */ /* 0x000fe4000784c0ff */
[----:B------:R-:W-:Y:S02]  /*03d0*/  LEA.HI R6, R6, R7, RZ, 0x3 ;  /* 0x0000000706067211 */ /* 0x000fe400078f18ff */
[----:B-----5:R-:W-:Y:S01]  /*03e0*/  ISETP.NE.OR P0, PT, R2, RZ, !P0 ;  /* 0x000000ff0200720c */ /* 0x020fe20004705670 */
[----:B------:R-:W5:Y:S01]  /*03f0*/  LDC R12, c[0x0][0x144] ;  /* 0x00005100ff0c7b82 */ /* 0x000f620000000800 */
[--C-:B------:R-:W-:Y:S02]  /*0400*/  SHF.R.S32.HI R2, RZ, 0x3, R6.reuse ;  /* 0x00000003ff027819 */ /* 0x100fe40000011406 */
[----:B------:R-:W-:-:S02]  /*0410*/  SHF.R.S32.HI R11, RZ, 0x1f, R6 ;  /* 0x0000001fff0b7819 */ /* 0x000fc40000011406 */
[----:B------:R-:W-:Y:S02]  /*0420*/  SHF.R.S32.HI R6, RZ, 0x1f, R5 ;  /* 0x0000001fff067819 */ /* 0x000fe40000011405 */
[----:B------:R-:W-:Y:S02]  /*0430*/  LEA.HI R11, R11, R2, RZ, 0x2 ;  /* 0x000000020b0b7211 */ /* 0x000fe400078f10ff */
[----:B------:R-:W-:Y:S02]  /*0440*/  LEA.HI R6, R6, R5, RZ, 0x2 ;  /* 0x0000000506067211 */ /* 0x000fe400078f10ff */
[----:B-1----:R-:W-:Y:S01]  /*0450*/  I2FP.F32.U32 R10, R8 ;  /* 0x00000008000a7245 */ /* 0x002fe20000201000 */
[----:B------:R-:W-:Y:S01]  /*0460*/  VOTEU.ALL UP0, P0 ;  /* 0x00000000003f7886 */ /* 0x000fe20000000000 */
[----:B------:R-:W-:Y:S01]  /*0470*/  LOP3.LUT R6, R6, 0x3ffffffc, RZ, 0xc0, !PT ;  /* 0x3ffffffc06067812 */ /* 0x000fe200078ec0ff */
[----:B------:R-:W-:Y:S01]  /*0480*/  VOTEU.ALL UP1, P0 ;  /* 0x00000000003f7886 */ /* 0x000fe20000020000 */
[----:B------:R-:W-:Y:S01]  /*0490*/  LOP3.LUT R11, R11, 0xfffffffc, RZ, 0xc0, !PT ;  /* 0xfffffffc0b0b7812 */ /* 0x000fe200078ec0ff */
[----:B------:R-:W-:Y:S01]  /*04a0*/  FMUL R13, R10, UR4 ;  /* 0x000000040a0d7c20 */ /* 0x000fe20008400000 */
[----:B------:R-:W1:Y:S01]  /*04b0*/  @!UP0 S2UR UR7, SR_CgaCtaId ;  /* 0x00000000000789c3 */ /* 0x000e620000008800 */
[----:B------:R-:W-:Y:S01]  /*04c0*/  IMAD.IADD R6, R5, 0x1, -R6 ;  /* 0x0000000105067824 */ /* 0x000fe200078e0a06 */
[----:B0-----:R-:W-:Y:S01]  /*04d0*/  I2FP.F32.U32 R5, UR8 ;  /* 0x0000000800057c45 */ /* 0x001fe20008201000 */
[----:B------:R-:W-:Y:S01]  /*04e0*/  ULDC UR4, c[0x0][0x150] ;  /* 0x0000540000047ab9 */ /* 0x000fe20000000800 */
[----:B------:R-:W-:Y:S01]  /*04f0*/  IMAD.IADD R11, R2, 0x1, -R11 ;  /* 0x00000001020b7824 */ /* 0x000fe200078e0a0b */
[----:B------:R-:W-:Y:S01]  /*0500*/  SHF.R.S32.HI R2, RZ, 0x1f, R3 ;  /* 0x0000001fff027819 */ /* 0x000fe20000011403 */
[----:B------:R-:W0:Y:S01]  /*0510*/  F2I.U32.TRUNC.NTZ R13, R13 ;  /* 0x0000000d000d7305 */ /* 0x000e22000020f000 */
[----:B------:R-:W-:Y:S01]  /*0520*/  FMUL R10, R5, UR4 ;  /* 0x00000004050a7c20 */ /* 0x000fe20008400000 */
[----:B------:R-:W-:Y:S01]  /*0530*/  IMAD R6, R6, 0x4, R11 ;  /* 0x0000000406067824 */ /* 0x000fe200078e020b */
[----:B------:R-:W-:Y:S01]  /*0540*/  LEA.HI R2, R2, R3, RZ, 0x2 ;  /* 0x0000000302027211 */ /* 0x000fe200078f10ff */
[----:B------:R-:W-:Y:S01]  /*0550*/  UMOV UR4, 0x20 ;  /* 0x0000002000047882 */ /* 0x000fe20000000000 */
[----:B------:R-:W-:Y:S01]  /*0560*/  @!UP0 UMOV UR6, 0x400 ;  /* 0x0000040000068882 */ /* 0x000fe20000000000 */
[----:B------:R-:W-:Y:S01]  /*0570*/  IMAD.SHL.U32 R5, R6, 0x4, RZ ;  /* 0x0000000406057824 */ /* 0x000fe200078e00ff */
[----:B------:R-:W-:Y:S01]  /*0580*/  LOP3.LUT R2, R2, 0xfffffffc, RZ, 0xc0, !PT ;  /* 0xfffffffc02027812 */ /* 0x000fe200078ec0ff */
[----:B------:R-:W4:Y:S01]  /*0590*/  F2I.U32.TRUNC.NTZ R10, R10 ;  /* 0x0000000a000a7305 */ /* 0x000f22000020f000 */
[----:B------:R-:W-:-:S04]  /*05a0*/  @!UP0 UIADD3 UR4, -UR4, 0x100000, URZ ;  /* 0x0010000004048890 */ /* 0x000fc8000fffe13f */
[----:B------:R-:W-:Y:S02]  /*05b0*/  @!UP0 USHF.L.U32 UR5, UR4, 0xb, URZ ;  /* 0x0000000b04058899 */ /* 0x000fe4000800063f */
[----:B------:R-:W-:Y:S01]  /*05c0*/  @!UP0 USHF.L.U32 UR4, UR4, 0x1, URZ ;  /* 0x0000000104048899 */ /* 0x000fe2000800063f */
[----:B--2---:R-:W-:Y:S01]  /*05d0*/  ISETP.EQ.U32.AND P3, PT, R14, 0x1, PT ;  /* 0x000000010e00780c */ /* 0x004fe20003f62070 */
[----:B------:R-:W-:Y:S01]  /*05e0*/  VIADD R14, R4, 0xffffffff ;  /* 0xffffffff040e7836 */ /* 0x000fe20000000000 */
[----:B------:R-:W-:Y:S01]  /*05f0*/  LOP3.LUT R6, R6, 0xc, R5, 0x78, !PT ;  /* 0x0000000c06067812 */ /* 0x000fe200078e7805 */
[----:B------:R-:W-:Y:S02]  /*0600*/  IMAD.IADD R3, R3, 0x1, -R2 ;  /* 0x0000000103037824 */ /* 0x000fe400078e0a02 */
[----:B0-----:R-:W-:Y:S01]  /*0610*/  IMAD.MOV R20, RZ, RZ, -R13 ;  /* 0x000000ffff147224 */ /* 0x001fe200078e0a0d */
[----:B------:R-:W-:Y:S01]  /*0620*/  ISETP.GE.U32.AND P5, PT, R14, 0x2, PT ;  /* 0x000000020e00780c */ /* 0x000fe20003fa6070 */
[----:B-1----:R-:W-:Y:S01]  /*0630*/  @!UP0 ULEA UR6, UR7, UR6, 0x18 ;  /* 0x0000000607068291 */ /* 0x002fe2000f8ec03f */
[----:B------:R-:W-:Y:S01]  /*0640*/  ISETP.NE.AND P1, PT, R3, 0x3, PT ;  /* 0x000000030300780c */ /* 0x000fe20003f25270 */
[----:B---3--:R-:W-:Y:S01]  /*0650*/  IMAD R5, R17, R20, R8 ;  /* 0x0000001411057224 */ /* 0x008fe200078e0208 */
[----:B------:R-:W-:Y:S01]  /*0660*/  VOTEU.ALL UP0, P0 ;  /* 0x00000000003f7886 */ /* 0x000fe20000000000 */
[----:B------:R-:W-:Y:S01]  /*0670*/  ISETP.LT.U32.AND P0, PT, R6, 0x2, !P2 ;  /* 0x000000020600780c */ /* 0x000fe20005701070 */
[----:B----4-:R-:W-:Y:S01]  /*0680*/  IMAD.MOV R7, RZ, RZ, -R10 ;  /* 0x000000ffff077224 */ /* 0x010fe200078e0a0a */
[----:B------:R-:W-:-:S02]  /*0690*/  ISETP.EQ.OR P1, PT, R3, RZ, !P1 ;  /* 0x000000ff0300720c */ /* 0x000fc40004f22670 */
[----:B------:R-:W-:Y:S01]  /*06a0*/  ISETP.NE.AND P4, PT, R5, R6, PT ;  /* 0x000000060500720c */ /* 0x000fe20003f85270 */
[----:B-----5:R-:W-:Y:S01]  /*06b0*/  IMAD R7, R12, R7, UR8 ;  /* 0x000000080c077e24 */ /* 0x020fe2000f8e0207 */
[C---:B------:R-:W-:Y:S01]  /*06c0*/  ISETP.EQ.AND P1, PT, R4.reuse, RZ, P1 ;  /* 0x000000ff0400720c */ /* 0x040fe20000f22270 */
[----:B------:R-:W0:Y:S02]  /*06d0*/  FENCE.VIEW.ASYNC.S ;  /* 0x00000000000073c6 */ /* 0x000e240000000000 */
[----:B0-----:R0:W1:Y:S01]  /*06e0*/  @!UP0 SYNCS.EXCH.64 URZ, [UR6+0x60], UR4 ;  /* 0x00006004063f85b2 */ /* 0x0010620008000100 */
[----:B------:R-:W-:Y:S02]  /*06f0*/  ISETP.NE.AND P2, PT, R4, RZ, PT ;  /* 0x000000ff0400720c */ /* 0x000fe40003f45270 */
[----:B------:R-:W-:Y:S02]  /*0700*/  ISETP.EQ.OR P4, PT, R7, RZ, !P4 ;  /* 0x000000ff0700720c */ /* 0x000fe40006782670 */
[----:B------:R-:W-:-:S02]  /*0710*/  SEL R2, RZ, 0x1, !P1 ;  /* 0x00000001ff027807 */ /* 0x000fc40004800000 */
[----:B------:R-:W-:Y:S02]  /*0720*/  PLOP3.LUT P0, PT, P0, P4, PT, 0x80, 0x0 ;  /* 0x000000000000781c */ /* 0x000fe40000709070 */
[----:B------:R-:W-:Y:S01]  /*0730*/  SEL R2, R2, 0x2, P5 ;  /* 0x0000000202027807 */ /* 0x000fe20002800000 */
[----:B------:R0:W2:Y:S01]  /*0740*/  @!UP1 SYNCS.EXCH.64 URZ, [UR6+0x68], UR4 ;  /* 0x00006804063f95b2 */ /* 0x0000a20008000100 */
[----:B------:R-:W-:Y:S01]  /*0750*/  NOP ;  /* 0x0000000000007918 */ /* 0x000fe20000000000 */
[----:B------:R-:W-:Y:S08]  /*0760*/  @!P3 BRA `(.L_x_3) ;  /* 0x000000000008b947 */ /* 0x000ff00003800000 */
[----:B-12---:R-:W-:Y:S01]  /*0770*/  UCGABAR_ARV ;  /* 0x00000000000079c7 */ /* 0x006fe20008000000 */
[----:B------:R-:W-:Y:S05]  /*0780*/  BRA `(.L_x_4) ;  /* 0x0000000000047947 */ /* 0x000fea0003800000 */
.L_x_3:
[----:B-12---:R-:W-:Y:S01]  /*0790*/  NOP ;  /* 0x0000000000007918 */ /* 0x006fe20000000000 */
.L_x_4:
[----:B------:R-:W1:Y:S01]  /*07a0*/  LDC R4, c[0x0][0x65c] ;  /* 0x00019700ff047b82 */ /* 0x000e620000000800 */
[----:B------:R-:W-:Y:S01]  /*07b0*/  IMAD.MOV.U32 R5, RZ, RZ, RZ ;  /* 0x000000ffff057224 */ /* 0x000fe200078e00ff */
[----:B-1----:R-:W-:Y:S01]  /*07c0*/  ISETP.NE.AND P4, PT, R4, 0x1, PT ;  /* 0x000000010400780c */ /* 0x002fe20003f85270 */
[----:B------:R-:W-:-:S12]  /*07d0*/  IMAD.U32 R4, RZ, RZ, UR8 ;  /* 0x00000008ff047e24 */ /* 0x000fd8000f8e00ff */
[----:B------:R-:W1:Y:S01]  /*07e0*/  @P4 LDC R13, c[0x0][0x10] ;  /* 0x00000400ff0d4b82 */ /* 0x000e620000000800 */
[----:B------:R-:W-:Y:S02]  /*07f0*/  @P4 IMAD.MOV.U32 R9, RZ, RZ, RZ ;  /* 0x000000ffff094224 */ /* 0x000fe400078e00ff */
[----:B------:R-:W-:-:S05]  /*0800*/  @P4 IMAD.MOV.U32 R15, RZ, RZ, RZ ;  /* 0x000000ffff0f4224 */ /* 0x000fca00078e00ff */
[----:B------:R-:W2:Y:S01]  /*0810*/  @!P4 LDC R11, c[0x0][0xc] ;  /* 0x00000300ff0bcb82 */ /* 0x000ea20000000800 */
[----:B-1----:R-:W-:-:S04]  /*0820*/  @P4 IMAD.WIDE.U32 R12, R13, UR8, R8 ;  /* 0x000000080d0c4c25 */ /* 0x002fc8000f8e0008 */
[----:B--2---:R-:W-:-:S04]  /*0830*/  @!P4 IMAD.WIDE.U32 R10, R8, R11, R4 ;  /* 0x0000000b080ac225 */ /* 0x004fc800078e0004 */
[----:B------:R-:W-:Y:S02]  /*0840*/  @P4 IMAD.MOV.U32 R4, RZ, RZ, R12 ;  /* 0x000000ffff044224 */ /* 0x000fe400078e000c */
[----:B------:R-:W-:Y:S02]  /*0850*/  @P4 IMAD.IADD R5, R13, 0x1, R15 ;  /* 0x000000010d054824 */ /* 0x000fe400078e020f */
[----:B------:R-:W-:Y:S02]  /*0860*/  @!P4 IMAD.MOV.U32 R4, RZ, RZ, R10 ;  /* 0x000000ffff04c224 */ /* 0x000fe400078e000a */
[----:B------:R-:W-:Y:S01]  /*0870*/  @!P4 IMAD.MOV.U32 R5, RZ, RZ, R11 ;  /* 0x000000ffff05c224 */ /* 0x000fe200078e000b */
[----:B------:R-:W-:Y:S06]  /*0880*/  @!P3 BRA `(.L_x_5) ;  /* 0x00000000000cb947 */ /* 0x000fec0003800000 */
[----:B------:R-:W-:Y:S01]  /*0890*/  UCGABAR_WAIT ;  /* 0x0000000000007dc7 */ /* 0x000fe20008000000 */
[----:B------:R-:W-:Y:S01]  /*08a0*/  CCTL.IVALL ;  /* 0x00000000ff00798f */ /* 0x000fe20002000000 */
[----:B------:R-:W-:Y:S05]  /*08b0*/  BRA `(.L_x_6) ;  /* 0x0000000000047947 */ /* 0x000fea0003800000 */
.L_x_5:
[----:B------:R-:W-:Y:S06]  /*08c0*/  BAR.SYNC.DEFER_BLOCKING 0x0 ;  /* 0x0000000000007b1d */ /* 0x000fec0000010000 */
.L_x_6:
[----:B------:R-:W-:Y:S05]  /*08d0*/  @!P2 BRA `(.L_x_7) ;  /* 0x0000004800bca947 */ /* 0x000fea0003800000 */
[----:B------:R-:W-:-:S13]  /*08e0*/  ISETP.GT.U32.AND P1, PT, R14, 0x1, PT ;  /* 0x000000010e00780c */ /* 0x000fda0003f24070 */
[----:B0-----:R-:W-:Y:S05]  /*08f0*/  @P1 EXIT ;  /* 0x000000000000194d */ /* 0x001fea0003800000 */
[----:B------:R-:W-:Y:S01]  /*0900*/  ULDC.64 UR4, c[0x0][0x650] ;  /* 0x0001940000047ab9 */ /* 0x000fe20000000a00 */
[----:B------:R-:W-:Y:S01]  /*0910*/  PRMT R10, RZ, 0x7610, R10 ;  /* 0x00007610ff0a7816 */ /* 0x000fe2000000000a */
[----:B------:R-:W-:Y:S01]  /*0920*/  IMAD.MOV.U32 R11, RZ, RZ, -0x1 ;  /* 0xffffffffff0b7424 */ /* 0x000fe200078e00ff */
[----:B------:R-:W-:Y:S01]  /*0930*/  ISETP.GE.U32.AND P1, PT, R4, UR4, PT ;  /* 0x0000000404007c0c */ /* 0x000fe2000bf26070 */
[----:B------:R-:W-:Y:S02]  /*0940*/  IMAD.MOV.U32 R12, RZ, RZ, -0x1 ;  /* 0xffffffffff0c7424 */ /* 0x000fe400078e00ff */
[----:B------:R-:W-:Y:S01]  /*0950*/  IMAD.MOV.U32 R71, RZ, RZ, -0x1 ;  /* 0xffffffffff477424 */ /* 0x000fe200078e00ff */
[----:B------:R-:W-:-:S13]  /*0960*/  ISETP.GE.U32.AND.EX P1, PT, R5, UR5, PT, P1 ;  /* 0x0000000505007c0c */ /* 0x000fda000bf26110 */
[----:B------:R-:W-:Y:S05]  /*0970*/  @P1 BRA `(.L_x_8) ;  /* 0x0000000400241947 */ /* 0x000fea0003800000 */
[----:B------:R-:W0:Y:S01]  /*0980*/  LDC.64 R22, c[0x0][0x628] ;  /* 0x00018a00ff167b82 */ /* 0x000e220000000a00 */
[----:B------:R-:W-:Y:S02]  /*0990*/  IMAD.MOV.U32 R10, RZ, RZ, R4 ;  /* 0x000000ffff0a7224 */ /* 0x000fe400078e0004 */
[----:B------:R-:W-:-:S05]  /*09a0*/  IMAD.MOV.U32 R11, RZ, RZ, R5 ;  /* 0x000000ffff0b7224 */ /* 0x000fca00078e0005 */
[----:B------:R-:W1:Y:S08]  /*09b0*/  LDC R16, c[0x0][0x630] ;  /* 0x00018c00ff107b82 */ /* 0x000e700000000800 */
[----:B------:R-:W2:Y:S01]  /*09c0*/  LDC.64 R24, c[0x0][0x620] ;  /* 0x00018800ff187b82 */ /* 0x000ea20000000a00 */
[----:B0-----:R-:W-:-:S04]  /*09d0*/  ISETP.NE.U32.AND P1, PT, R22, RZ, PT ;  /* 0x000000ff1600720c */ /* 0x001fc80003f25070 */
[----:B------:R-:W-:-:S13]  /*09e0*/  ISETP.NE.AND.EX P1, PT, R23, RZ, PT, P1 ;  /* 0x000000ff1700720c */ /* 0x000fda0003f25310 */
[----:B-12---:R-:W-:Y:S05]  /*09f0*/  @!P1 BRA `(.L_x_9) ;  /* 0x0000000000289947 */ /* 0x006fea0003800000 */
[----:B------:R-:W0:Y:S02]  /*0a00*/  LDC R3, c[0x0][0x634] ;  /* 0x00018d00ff037b82 */ /* 0x000e240000000800 */
[----:B0-----:R-:W-:-:S05]  /*0a10*/  IADD3 R3, P1, R4, R3, RZ ;  /* 0x0000000304037210 */ /* 0x001fca0007f3e0ff */
[----:B------:R-:W-:-:S04]  /*0a20*/  IMAD.X R19, RZ, RZ, R5, P1 ;  /* 0x000000ffff137224 */ /* 0x000fc800008e0605 */
[----:B------:R-:W-:-:S04]  /*0a30*/  IMAD.WIDE.U32 R10, R19, R22, RZ ;  /* 0x00000016130a7225 */ /* 0x000fc800078e00ff */
[----:B------:R-:W-:-:S04]  /*0a40*/  IMAD.WIDE.U32 R12, P1, R3, R23, R10 ;  /* 0x00000017030c7225 */ /* 0x000fc8000782000a */
[----:B------:R-:W-:-:S04]  /*0a50*/  IMAD.WIDE.U32 R10, R3, R22, RZ ;  /* 0x00000016030a7225 */ /* 0x000fc800078e00ff */
[----:B------:R-:W-:Y:S01]  /*0a60*/  IMAD.X R15, RZ, RZ, RZ, P1 ;  /* 0x000000ffff0f7224 */ /* 0x000fe200008e06ff */
[----:B------:R-:W-:Y:S01]  /*0a70*/  IADD3 RZ, P1, R11, R12, RZ ;  /* 0x0000000c0bff7210 */ /* 0x000fe20007f3e0ff */
[----:B------:R-:W-:-:S04]  /*0a80*/  IMAD.MOV.U32 R14, RZ, RZ, R13 ;  /* 0x000000ffff0e7224 */ /* 0x000fc800078e000d */
[----:B------:R-:W-:-:S08]  /*0a90*/  IMAD.WIDE.U32.X R10, R19, R23, R14, P1 ;  /* 0x00000017130a7225 */ /* 0x000fd000008e040e */
.L_x_9:
[----:B------:R-:W0:Y:S01]  /*0aa0*/  LDC.64 R28, c[0x0][0x640] ;  /* 0x00019000ff1c7b82 */ /* 0x000e220000000a00 */
[--C-:B------:R-:W-:Y:S01]  /*0ab0*/  SHF.R.U64 R71, R10, R16, R11.reuse ;  /* 0x000000100a477219 */ /* 0x100fe2000000120b */
[----:B------:R-:W-:Y:S01]  /*0ac0*/  IMAD R20, R17, R20, R8 ;  /* 0x0000001411147224 */ /* 0x000fe200078e0208 */
[----:B------:R-:W-:Y:S01]  /*0ad0*/  SHF.R.U32.HI R3, RZ, R16, R11 ;  /* 0x00000010ff037219 */ /* 0x000fe2000001160b */
[----:B------:R-:W-:Y:S01]  /*0ae0*/  IMAD.MOV.U32 R17, RZ, RZ, 0x1 ;  /* 0x00000001ff117424 */ /* 0x000fe200078e00ff */
[----:B------:R-:W-:-:S03]  /*0af0*/  IADD3 R9, P1, RZ, -R71, RZ ;  /* 0x80000047ff097210 */ /* 0x000fc60007f3e0ff */
[----:B------:R-:W1:Y:S02]  /*0b00*/  LDC R14, c[0x0][0x618] ;  /* 0x00018600ff0e7b82 */ /* 0x000e640000000800 */
[----:B------:R-:W-:Y:S02]  /*0b10*/  IMAD.X R3, RZ, RZ, ~R3, P1 ;  /* 0x000000ffff037224 */ /* 0x000fe400008e0e03 */
[----:B------:R-:W-:-:S04]  /*0b20*/  IMAD.WIDE.U32 R10, R9, R24, R4 ;  /* 0x00000018090a7225 */ /* 0x000fc800078e0004 */
[----:B------:R-:W2:Y:S01]  /*0b30*/  LDC R18, c[0x0][0x608] ;  /* 0x00018200ff127b82 */ /* 0x000ea20000000800 */
[----:B------:R-:W-:Y:S02]  /*0b40*/  IMAD R12, R3, R24, RZ ;  /* 0x00000018030c7224 */ /* 0x000fe400078e02ff */
[----:B------:R-:W-:Y:S02]  /*0b50*/  IMAD.MOV.U32 R3, RZ, RZ, -0x1 ;  /* 0xffffffffff037424 */ /* 0x000fe400078e00ff */
[----:B------:R-:W-:-:S03]  /*0b60*/  IMAD R9, R9, R25, R12 ;  /* 0x0000001909097224 */ /* 0x000fc600078e020c */
[----:B------:R-:W3:Y:S01]  /*0b70*/  LDC R26, c[0x0][0x658] ;  /* 0x00019600ff1a7b82 */ /* 0x000ee20000000800 */
[----:B------:R-:W-:Y:S01]  /*0b80*/  IMAD.IADD R9, R11, 0x1, R9 ;  /* 0x000000010b097824 */ /* 0x000fe200078e0209 */
[----:B0-----:R-:W-:-:S04]  /*0b90*/  ISETP.NE.U32.AND P1, PT, R28, RZ, PT ;  /* 0x000000ff1c00720c */ /* 0x001fc80003f25070 */
[----:B------:R-:W-:Y:S02]  /*0ba0*/  ISETP.NE.AND.EX P1, PT, R29, RZ, PT, P1 ;  /* 0x000000ff1d00720c */ /* 0x000fe40003f25310 */
[----:B------:R-:W0:Y:S01]  /*0bb0*/  LDC R22, c[0x0][0x600] ;  /* 0x00018000ff167b82 */ /* 0x000e220000000800 */
[-CC-:B-1----:R-:W-:Y:S02]  /*0bc0*/  SHF.R.U64 R16, R10, R14.reuse, R9.reuse ;  /* 0x0000000e0a107219 */ /* 0x182fe40000001209 */
[----:B------:R-:W-:-:S05]  /*0bd0*/  SHF.R.U32.HI R9, RZ, R14, R9 ;  /* 0x0000000eff097219 */ /* 0x000fca0000011609 */
[----:B------:R-:W1:Y:S01]  /*0be0*/  LDC R19, c[0x0][0x648] ;  /* 0x00019200ff137b82 */ /* 0x000e620000000800 */
[-CC-:B--2---:R-:W-:Y:S02]  /*0bf0*/  SHF.R.U64 R25, R16, R18.reuse, R9.reuse ;  /* 0x0000001210197219 */ /* 0x184fe40000001209 */
[----:B------:R-:W-:-:S05]  /*0c00*/  SHF.R.U32.HI R9, RZ, R18, R9 ;  /* 0x00000012ff097219 */ /* 0x000fca0000011609 */
[----:B------:R-:W2:Y:S01]  /*0c10*/  LDC R21, c[0x0][0x638] ;  /* 0x00018e00ff157b82 */ /* 0x000ea20000000800 */
[-CC-:B---3--:R-:W-:Y:S02]  /*0c20*/  SHF.R.U64 R18, R25, R26.reuse, R9.reuse ;  /* 0x0000001a19127219 */ /* 0x188fe40000001209 */
[-C--:B------:R-:W-:Y:S02]  /*0c30*/  SHF.L.U32 R3, R3, R26.reuse, RZ ;  /* 0x0000001a03037219 */ /* 0x080fe400000006ff */
[----:B------:R-:W-:Y:S01]  /*0c40*/  SHF.R.U32.HI R9, RZ, R26, R9 ;  /* 0x0000001aff097219 */ /* 0x000fe20000011609 */
[----:B------:R-:W-:Y:S01]  /*0c50*/  IMAD.MOV.U32 R8, RZ, RZ, R18 ;  /* 0x000000ffff087224 */ /* 0x000fe200078e0012 */
[----:B------:R-:W-:Y:S01]  /*0c60*/  LOP3.LUT R14, RZ, R3, RZ, 0x33, !PT ;  /* 0x00000003ff0e7212 */ /* 0x000fe200078e33ff */
[----:B------:R-:W3:Y:S01]  /*0c70*/  LDC R23, c[0x0][0x610] ;  /* 0x00018400ff177b82 */ /* 0x000ee20000000800 */
[----:B------:R-:W-:Y:S05]  /*0c80*/  @!P1 BRA `(.L_x_10) ;  /* 0x0000000000289947 */ /* 0x000fea0003800000 */
[----:B------:R-:W4:Y:S02]  /*0c90*/  LDC R3, c[0x0][0x64c] ;  /* 0x00019300ff037b82 */ /* 0x000f240000000800 */
[----:B----4-:R-:W-:-:S05]  /*0ca0*/  IADD3 R3, P1, R18, R3, RZ ;  /* 0x0000000312037210 */ /* 0x010fca0007f3e0ff */
        /* <DEDUP_REMOVED lines=8> */
.L_x_10:
[----:B-1----:R-:W-:Y:S01]  /*0d30*/  SHF.R.U64 R8, R8, R19, R9 ;  /* 0x0000001308087219 */ /* 0x002fe20000001209 */
[----:B0-----:R-:W-:Y:S01]  /*0d40*/  VIADD R9, R22, 0xffffffff ;  /* 0xffffffff16097836 */ /* 0x001fe20000000000 */
[----:B------:R-:W-:Y:S02]  /*0d50*/  SHF.L.U32 R3, R17, R26, RZ ;  /* 0x0000001a11037219 */ /* 0x000fe400000006ff */
[----:B------:R-:W-:Y:S01]  /*0d60*/  LOP3.LUT R14, R25, R14, RZ, 0xc0, !PT ;  /* 0x0000000e190e7212 */ /* 0x000fe200078ec0ff */
[----:B------:R-:W-:Y:S01]  /*0d70*/  IMAD.MOV R10, RZ, RZ, -R8 ;  /* 0x000000ffff0a7224 */ /* 0x000fe200078e0a08 */
[----:B------:R-:W-:-:S03]  /*0d80*/  SEL R7, R7, R20, !P4 ;  /* 0x0000001407077207 */ /* 0x000fc60006000000 */
[----:B------:R-:W-:Y:S01]  /*0d90*/  IMAD R14, R3, R8, R14 ;  /* 0x00000008030e7224 */ /* 0x000fe200078e020e */
[----:B------:R-:W-:Y:S01]  /*0da0*/  LOP3.LUT R8, R16, R9, RZ, 0xc0, !PT ;  /* 0x0000000910087212 */ /* 0x000fe200078ec0ff */
[----:B--2---:R-:W-:Y:S02]  /*0db0*/  IMAD R3, R10, R21, R18 ;  /* 0x000000150a037224 */ /* 0x004fe400078e0212 */
[----:B---3--:R-:W-:Y:S02]  /*0dc0*/  IMAD R7, R14, R23, R7 ;  /* 0x000000170e077224 */ /* 0x008fe400078e0207 */
[----:B------:R-:W-:Y:S02]  /*0dd0*/  IMAD R8, R3, R22, R8 ;  /* 0x0000001603087224 */ /* 0x000fe400078e0208 */
[----:B------:R-:W-:-:S03]  /*0de0*/  IMAD.MOV.U32 R10, RZ, RZ, 0x1 ;  /* 0x00000001ff0a7424 */ /* 0x000fc600078e00ff */
[----:B------:R-:W-:Y:S02]  /*0df0*/  SEL R12, R8, R7, !P4 ;  /* 0x00000007080c7207 */ /* 0x000fe40006000000 */
[----:B------:R-:W-:-:S07]  /*0e00*/  SEL R11, R7, R8, !P4 ;  /* 0x00000008070b7207 */ /* 0x000fce0006000000 */
.L_x_8:
[----:B------:R-:W-:-:S08]  /*0e10*/  NOP ;  /* 0x0000000000007918 */ /* 0x000fd00000000000 */
[----:B------:R-:W0:Y:S02]  /*0e20*/  USETMAXREG.TRY_ALLOC.CTAPOOL UP0, 0xe8 ;  /* 0x000000e8000079c8 */ /* 0x000e240008000600 */
[----:B0-----:R-:W-:-:S13]  /*0e30*/  PLOP3.LUT P1, PT, PT, PT, UP0, 0x80, 0x0 ;  /* 0x000000000000781c */ /* 0x001fda0003f2f008 */
[----:B------:R-:W-:Y:S05]  /*0e40*/  @!P1 BRA `(.L_x_8) ;  /* 0xfffffffc00f09947 */ /* 0x000fea000383ffff */
[----:B------:R-:W-:Y:S01]  /*0e50*/  ULDC.64 UR4, c[0x0][0x598] ;  /* 0x0001660000047ab9 */ /* 0x000fe20000000a00 */
[----:B------:R-:W-:Y:S01]  /*0e60*/  ULDC.64 UR18, c[0x0][0x208] ;  /* 0x0000820000127ab9 */ /* 0x000fe20000000a00 */
[----:B------:R-:W-:-:S04]  /*0e70*/  ISETP.NE.U32.AND P1, PT, RZ, UR4, PT ;  /* 0x00000004ff007c0c */ /* 0x000fc8000bf25070 */
[----:B------:R-:W-:-:S13]  /*0e80*/  ISETP.NE.AND.EX P1, PT, RZ, UR5, PT, P1 ;  /* 0x00000005ff007c0c */ /* 0x000fda000bf25310 */
[----:B------:R-:W-:Y:S05]  /*0e90*/  @!P1 BRA `(.L_x_11) ;  /* 0x00000000001c9947 */ /* 0x000fea0003800000 */
[----:B------:R-:W0:Y:S02]  /*0ea0*/  LDC.64 R8, c[0x0][0x598] ;  /* 0x00016600ff087b82 */ /* 0x000e240000000a00 */
[----:B0-----:R-:W2:Y:S02]  /*0eb0*/  LDG.E.64 R8, desc[UR18][R8.64] ;  /* 0x0000001208087981 */ /* 0x001ea4000c1e1b00 */
[----:B--2---:R-:W-:-:S04]  /*0ec0*/  ISETP.NE.U32.AND P1, PT, R8, RZ, PT ;  /* 0x000000ff0800720c */ /* 0x004fc80003f25070 */
[----:B------:R-:W-:-:S13]  /*0ed0*/  ISETP.NE.AND.EX P1, PT, R9, RZ, PT, P1 ;  /* 0x000000ff0900720c */ /* 0x000fda0003f25310 */
[----:B------:R-:W-:Y:S05]  /*0ee0*/  @!P1 BRA `(.L_x_11) ;  /* 0x0000000000089947 */ /* 0x000fea0003800000 */
[----:B------:R0:W5:Y:S01]  /*0ef0*/  LD.E R3, desc[UR18][R8.64] ;  /* 0x0000001208037980 */ /* 0x000162000c101900 */
[----:B------:R-:W-:Y:S05]  /*0f00*/  BRA `(.L_x_12) ;  /* 0x0000000000207947 */ /* 0x000fea0003800000 */
.L_x_11:
[----:B------:R-:W-:Y:S02]  /*0f10*/  ULDC.64 UR4, c[0x0][0x588] ;  /* 0x0001620000047ab9 */ /* 0x000fe40000000a00 */
[----:B------:R-:W-:-:S04]  /*0f20*/  ISETP.NE.U32.AND P1, PT, RZ, UR4, PT ;  /* 0x00000004ff007c0c */ /* 0x000fc8000bf25070 */
[----:B------:R-:W-:-:S13]  /*0f30*/  ISETP.NE.AND.EX P1, PT, RZ, UR5, PT, P1 ;  /* 0x00000005ff007c0c */ /* 0x000fda000bf25310 */
[----:B------:R-:W-:Y:S05]  /*0f40*/  @!P1 BRA `(.L_x_13) ;  /* 0x00000000000c9947 */ /* 0x000fea0003800000 */
[----:B------:R-:W0:Y:S02]  /*0f50*/  LDC.64 R8, c[0x0][0x588] ;  /* 0x00016200ff087b82 */ /* 0x000e240000000a00 */
[----:B0-----:R1:W5:Y:S01]  /*0f60*/  LDG.E R3, desc[UR18][R8.64] ;  /* 0x0000001208037981 */ /* 0x001362000c1e1900 */
[----:B------:R-:W-:Y:S05]  /*0f70*/  BRA `(.L_x_12) ;  /* 0x0000000000047947 */ /* 0x000fea0003800000 */
.L_x_13:
[----:B------:R-:W2:Y:S02]  /*0f80*/  LDC R3, c[0x0][0x580] ;  /* 0x00016000ff037b82 */ /* 0x000ea40000000800 */
.L_x_12:
[----:B------:R-:W-:Y:S02]  /*0f90*/  ULDC.64 UR4, c[0x0][0x5a0] ;  /* 0x0001680000047ab9 */ /* 0x000fe40000000a00 */
[----:B------:R-:W-:-:S04]  /*0fa0*/  ISETP.NE.U32.AND P1, PT, RZ, UR4, PT ;  /* 0x00000004ff007c0c */ /* 0x000fc8000bf25070 */
[----:B------:R-:W-:-:S13]  /*0fb0*/  ISETP.NE.AND.EX P1, PT, RZ, UR5, PT, P1 ;  /* 0x00000005ff007c0c */ /* 0x000fda000bf25310 */
[----:B------:R-:W-:Y:S05]  /*0fc0*/  @!P1 BRA `(.L_x_14) ;  /* 0x00000000001c9947 */ /* 0x000fea0003800000 */
[----:B01----:R-:W0:Y:S02]  /*0fd0*/  LDC.64 R8, c[0x0][0x5a0] ;  /* 0x00016800ff087b82 */ /* 0x003e240000000a00 */
[----:B0-----:R-:W3:Y:S02]  /*0fe0*/  LDG.E.64 R8, desc[UR18][R8.64] ;  /* 0x0000001208087981 */ /* 0x001ee4000c1e1b00 */
[----:B---3--:R-:W-:-:S04]  /*0ff0*/  ISETP.NE.U32.AND P1, PT, R8, RZ, PT ;  /* 0x000000ff0800720c */ /* 0x008fc80003f25070 */
[----:B------:R-:W-:-:S13]  /*1000*/  ISETP.NE.AND.EX P1, PT, R9, RZ, PT, P1 ;  /* 0x000000ff0900720c */ /* 0x000fda0003f25310 */
[----:B------:R-:W-:Y:S05]  /*1010*/  @!P1 BRA `(.L_x_14) ;  /* 0x0000000000089947 */ /* 0x000fea0003800000 */
[----:B------:R0:W5:Y:S01]  /*1020*/  LD.E R7, desc[UR18][R8.64] ;  /* 0x0000001208077980 */ /* 0x000162000c101900 */
[----:B------:R-:W-:Y:S05]  /*1030*/  BRA `(.L_x_15) ;  /* 0x0000000000207947 */ /* 0x000fea0003800000 */
.L_x_14:
[----:B------:R-:W-:Y:S02]  /*1040*/  ULDC.64 UR4, c[0x0][0x590] ;  /* 0x0001640000047ab9 */ /* 0x000fe40000000a00 */
[----:B------:R-:W-:-:S04]  /*1050*/  ISETP.NE.U32.AND P1, PT, RZ, UR4, PT ;  /* 0x00000004ff007c0c */ /* 0x000fc8000bf25070 */
[----:B------:R-:W-:-:S13]  /*1060*/  ISETP.NE.AND.EX P1, PT, RZ, UR5, PT, P1 ;  /* 0x00000005ff007c0c */ /* 0x000fda000bf25310 */
[----:B------:R-:W-:Y:S05]  /*1070*/  @!P1 BRA `(.L_x_16) ;  /* 0x00000000000c9947 */ /* 0x000fea0003800000 */
[----:B01----:R-:W0:Y:S02]  /*1080*/  LDC.64 R8, c[0x0][0x590] ;  /* 0x00016400ff087b82 */ /* 0x003e240000000a00 */
[----:B0-----:R1:W5:Y:S01]  /*1090*/  LDG.E R7, desc[UR18][R8.64] ;  /* 0x0000001208077981 */ /* 0x001362000c1e1900 */
[----:B------:R-:W-:Y:S05]  /*10a0*/  BRA `(.L_x_15) ;  /* 0x0000000000047947 */ /* 0x000fea0003800000 */
.L_x_16:
[----:B------:R-:W3:Y:S02]  /*10b0*/  LDC R7, c[0x0][0x584] ;  /* 0x00016100ff077b82 */ /* 0x000ee40000000800 */
.L_x_15:
[----:B------:R-:W-:-:S13]  /*10c0*/  LOP3.LUT P1, RZ, R10, 0xff, RZ, 0xc0, !PT ;  /* 0x000000ff0aff7812 */ /* 0x000fda000782c0ff */
[----:B------:R-:W-:Y:S05]  /*10d0*/  @!P1 EXIT ;  /* 0x000000000000994d */ /* 0x000fea0003800000 */
[----:B------:R-:W-:Y:S01]  /*10e0*/  ULDC UR4, c[0x0][0x28c] ;  /* 0x0000a30000047ab9 */ /* 0x000fe20000000800 */
[----:B------:R-:W-:Y:S01]  /*10f0*/  LOP3.LUT R81, R2, 0x1, RZ, 0xfc, !PT ;  /* 0x0000000102517812 */ /* 0x000fe200078efcff */
[----:B------:R-:W-:-:S04]  /*1100*/  UIADD3 UR4, UR4, 0x1f, URZ ;  /* 0x0000001f04047890 */ /* 0x000fc8000fffe03f */
[----:B------:R-:W-:-:S04]  /*1110*/  USHF.R.S32.HI UR5, URZ, 0x1f, UR4 ;  /* 0x0000001f3f057899 */ /* 0x000fc80008011404 */
[----:B------:R-:W-:-:S03]  /*1120*/  ULEA.HI UR5, UR5, UR4, URZ, 0x5 ;  /* 0x0000000405057291 */ /* 0x000fc6000f8f283f */
[----:B------:R-:W-:Y:S01]  /*1130*/  UMOV UR4, URZ ;  /* 0x0000003f00047c82 */ /* 0x000fe20008000000 */
[----:B------:R-:W-:-:S03]  /*1140*/  USHF.R.S32.HI UR9, URZ, 0x5, UR5 ;  /* 0x000000053f097899 */ /* 0x000fc60008011405 */
[----:B------:R-:W-:-:S09]  /*1150*/  UMOV UR5, URZ ;  /* 0x0000003f00057c82 */ /* 0x000fd20008000000 */
.L_x_107:
[----:B01----:R-:W-:Y:S01]  /*1160*/  LOP3.LUT R8, R0, 0x80, RZ, 0xc0, !PT ;  /* 0x0000008000087812 */ /* 0x003fe200078ec0ff */
[----:B------:R-:W0:Y:S01]  /*1170*/  S2UR UR13, SR_CgaCtaId ;  /* 0x00000000000d79c3 */ /* 0x000e220000008800 */
[----:B------:R-:W-:Y:S01]  /*1180*/  UMOV UR12, 0x400 ;  /* 0x00000400000c7882 */ /* 0x000fe20000000000 */
[----:B------:R-:W-:Y:S01]  /*1190*/  UMOV UR6, URZ ;  /* 0x0000003f00067c82 */ /* 0x000fe20008000000 */
[----:B------:R-:W-:Y:S01]  /*11a0*/  SHF.R.U32.HI R8, RZ, 0x7, R8 ;  /* 0x00000007ff087819 */ /* 0x000fe20000011608 */
[----:B------:R-:W-:Y:S01]  /*11b0*/  UMOV UR7, URZ ;  /* 0x0000003f00077c82 */ /* 0x000fe20008000000 */
[----:B------:R-:W-:Y:S01]  /*11c0*/  UMOV UR16, UR5 ;  /* 0x0000000500107c82 */ /* 0x000fe20008000000 */
[----:B------:R-:W-:Y:S02]  /*11d0*/  CS2R R14, SRZ ;  /* 0x00000000000e7805 */ /* 0x000fe4000001ff00 */
[----:B------:R-:W-:Y:S01]  /*11e0*/  CS2R R16, SRZ ;  /* 0x0000000000107805 */ /* 0x000fe2000001ff00 */
[----:B------:R-:W1:Y:S01]  /*11f0*/  LDC R9, c[0x0][0x28c] ;  /* 0x0000a300ff097b82 */ /* 0x000e620000000800 */
[----:B----4-:R-:W4:Y:S01]  /*1200*/  SHFL.IDX PT, R8, R8, RZ, 0x1f ;  /* 0x00001fff08087589 */ /* 0x010f2200000e0000 */
[----:B------:R-:W-:-:S02]  /*1210*/  CS2R R18, SRZ ;  /* 0x0000000000127805 */ /* 0x000fc4000001ff00 */
[----:B------:R-:W-:Y:S02]  /*1220*/  CS2R R20, SRZ ;  /* 0x0000000000147805 */ /* 0x000fe4000001ff00 */
[----:B------:R-:W-:Y:S02]  /*1230*/  CS2R R56, SRZ ;  /* 0x0000000000387805 */ /* 0x000fe4000001ff00 */
[----:B------:R-:W-:Y:S02]  /*1240*/  CS2R R58, SRZ ;  /* 0x00000000003a7805 */ /* 0x000fe4000001ff00 */
[----:B------:R-:W-:Y:S02]  /*1250*/  CS2R R60, SRZ ;  /* 0x00000000003c7805 */ /* 0x000fe4000001ff00 */
[----:B------:R-:W-:Y:S02]  /*1260*/  CS2R R62, SRZ ;  /* 0x00000000003e7805 */ /* 0x000fe4000001ff00 */
[----:B------:R-:W-:-:S02]  /*1270*/  CS2R R64, SRZ ;  /* 0x0000000000407805 */ /* 0x000fc4000001ff00 */
[----:B------:R-:W-:Y:S02]  /*1280*/  CS2R R66, SRZ ;  /* 0x0000000000427805 */ /* 0x000fe4000001ff00 */
[----:B------:R-:W-:Y:S01]  /*1290*/  CS2R R68, SRZ ;  /* 0x0000000000447805 */ /* 0x000fe2000001ff00 */
[----:B------:R-:W-:Y:S01]  /*12a0*/  IMAD.MOV.U32 R70, RZ, RZ, RZ ;  /* 0x000000ffff467224 */ /* 0x000fe200078e00ff */
[----:B------:R-:W-:Y:S02]  /*12b0*/  CS2R R72, SRZ ;  /* 0x0000000000487805 */ /* 0x000fe4000001ff00 */
[----:B------:R-:W-:Y:S02]  /*12c0*/  CS2R R74, SRZ ;  /* 0x00000000004a7805 */ /* 0x000fe4000001ff00 */
[----:B------:R-:W-:Y:S02]  /*12d0*/  CS2R R76, SRZ ;  /* 0x00000000004c7805 */ /* 0x000fe4000001ff00 */
[----:B------:R-:W-:Y:S01]  /*12e0*/  CS2R R78, SRZ ;  /* 0x00000000004e7805 */ /* 0x000fe2000001ff00 */
[----:B------:R-:W-:Y:S01]  /*12f0*/  IMAD.MOV.U32 R80, RZ, RZ, RZ ;  /* 0x000000ffff507224 */ /* 0x000fe200078e00ff */
[----:B------:R-:W-:Y:S01]  /*1300*/  CS2R R24, SRZ ;  /* 0x0000000000187805 */ /* 0x000fe2000001ff00 */
[----:B--2---:R-:W-:Y:S01]  /*1310*/  IMAD.U32 R22, RZ, RZ, UR4 ;  /* 0x00000004ff167e24 */ /* 0x004fe2000f8e00ff */
[----:B------:R-:W-:-:S02]  /*1320*/  CS2R R26, SRZ ;  /* 0x00000000001a7805 */ /* 0x000fc4000001ff00 */
[----:B------:R-:W-:Y:S02]  /*1330*/  CS2R R28, SRZ ;  /* 0x00000000001c7805 */ /* 0x000fe4000001ff00 */
[----:B------:R-:W-:Y:S02]  /*1340*/  CS2R R30, SRZ ;  /* 0x00000000001e7805 */ /* 0x000fe4000001ff00 */
[----:B------:R-:W-:Y:S02]  /*1350*/  CS2R R32, SRZ ;  /* 0x0000000000207805 */ /* 0x000fe4000001ff00 */
[----:B------:R-:W-:Y:S02]  /*1360*/  CS2R R34, SRZ ;  /* 0x0000000000227805 */ /* 0x000fe4000001ff00 */
[----:B-1----:R-:W-:Y:S02]  /*1370*/  ISETP.GE.AND P1, PT, R9, 0x1, PT ;  /* 0x000000010900780c */ /* 0x002fe40003f26270 */
[----:B------:R-:W-:-:S02]  /*1380*/  CS2R R36, SRZ ;  /* 0x0000000000247805 */ /* 0x000fc4000001ff00 */
[----:B----4-:R-:W-:Y:S02]  /*1390*/  R2UR UR8, R8 ;  /* 0x00000000080872ca */ /* 0x010fe400000e0000 */
[----:B------:R-:W-:Y:S02]  /*13a0*/  CS2R R38, SRZ ;  /* 0x0000000000267805 */ /* 0x000fe4000001ff00 */
[----:B------:R-:W-:Y:S02]  /*13b0*/  CS2R R40, SRZ ;  /* 0x0000000000287805 */ /* 0x000fe4000001ff00 */
[----:B------:R-:W-:Y:S02]  /*13c0*/  CS2R R42, SRZ ;  /* 0x00000000002a7805 */ /* 0x000fe4000001ff00 */
[----:B------:R-:W-:Y:S02]  /*13d0*/  CS2R R44, SRZ ;  /* 0x00000000002c7805 */ /* 0x000fe4000001ff00 */
[----:B------:R-:W-:-:S02]  /*13e0*/  CS2R R46, SRZ ;  /* 0x00000000002e7805 */ /* 0x000fc4000001ff00 */
[----:B------:R-:W-:Y:S02]  /*13f0*/  CS2R R48, SRZ ;  /* 0x0000000000307805 */ /* 0x000fe4000001ff00 */
[----:B------:R-:W-:Y:S02]  /*1400*/  CS2R R50, SRZ ;  /* 0x0000000000327805 */ /* 0x000fe4000001ff00 */
[----:B------:R-:W-:Y:S02]  /*1410*/  CS2R R52, SRZ ;  /* 0x0000000000347805 */ /* 0x000fe4000001ff00 */
[----:B------:R-:W-:Y:S01]  /*1420*/  CS2R R54, SRZ ;  /* 0x0000000000367805 */ /* 0x000fe2000001ff00 */
[----:B------:R-:W-:-:S04]  /*1430*/  ULEA.HI UR10, UR8, UR8, URZ, 0x1 ;  /* 0x00000008080a7291 */ /* 0x000fc8000f8f083f */
[----:B------:R-:W-:Y:S02]  /*1440*/  ULOP3.LUT UR11, UR10, 0x1ffffe, URZ, 0xc0, !UPT ;  /* 0x001ffffe0a0b7892 */ /* 0x000fe4000f8ec03f */
[----:B0-----:R-:W-:Y:S02]  /*1450*/  ULEA UR10, UR13, UR12, 0x18 ;  /* 0x0000000c0d0a7291 */ /* 0x001fe4000f8ec03f */
[----:B------:R-:W-:-:S03]  /*1460*/  UIADD3 UR11, UR8, -UR11, URZ ;  /* 0x8000000b080b7290 */ /* 0x000fc6000fffe03f */
[----:B------:R-:W-:Y:S01]  /*1470*/  UMOV UR8, URZ ;  /* 0x0000003f00087c82 */ /* 0x000fe20008000000 */
[----:B------:R-:W-:-:S04]  /*1480*/  ULEA UR11, UR11, UR10, 0xb ;  /* 0x0000000a0b0b7291 */ /* 0x000fc8000f8e583f */
[----:B------:R-:W-:-:S04]  /*1490*/  UIADD3 UR11, UR11, 0x100, URZ ;  /* 0x000001000b0b7890 */ /* 0x000fc8000fffe03f */
[----:B------:R-:W-:-:S04]  /*14a0*/  USHF.R.U32.HI UR11, URZ, 0x4, UR11 ;  /* 0x000000043f0b7899 */ /* 0x000fc8000801160b */
[----:B------:R-:W-:Y:S01]  /*14b0*/  ULOP3.LUT UR11, UR11, 0x3fff, URZ, 0xc0, !UPT ;  /* 0x00003fff0b0b7892 */ /* 0x000fe2000f8ec03f */
[----:B------:R-:W-:Y:S11]  /*14c0*/  @!P1 BRA `(.L_x_17) ;  /* 0x00000004005c9947 */ /* 0x000ff60003800000 */
[----:B------:R-:W-:-:S13]  /*14d0*/  ISETP.NE.AND P2, PT, R81, 0x3, PT ;  /* 0x000000035100780c */ /* 0x000fda0003f45270 */
[----:B------:R-:W-:Y:S05]  /*14e0*/  @!P2 BRA `(.L_x_18) ;  /* 0x000000000004a947 */ /* 0x000fea0003800000 */
[----:B------:R-:W-:Y:S01]  /*14f0*/  BPT.TRAP 0x1 ;  /* 0x000000040000795c */ /* 0x000fe20000300000 */
.L_x_18:
[----:B------:R-:W-:Y:S01]  /*1500*/  ULEA UR6, UR5, UR10, 0x3 ;  /* 0x0000000a05067291 */ /* 0x000fe2000f8e183f */
[----:B------:R-:W-:-:S05]  /*1510*/  IMAD.U32 R8, RZ, RZ, UR4 ;  /* 0x00000004ff087e24 */ /* 0x000fca000f8e00ff */
[----:B------:R-:W-:-:S04]  /*1520*/  SHF.L.U32 R8, R8, 0x1f, RZ ;  /* 0x0000001f08087819 */ /* 0x000fc800000006ff */
[----:B------:R0:W1:Y:S01]  /*1530*/  SYNCS.PHASECHK.TRANS64.TRYWAIT P1, [UR6], R8 ;  /* 0x00000008ff0075a7 */ /* 0x0000620008020146 */
[----:B------:R-:W-:Y:S05]  /*1540*/  @!P2 BRA `(.L_x_19) ;  /* 0x000000000004a947 */ /* 0x000fea0003800000 */
[----:B------:R-:W-:Y:S01]  /*1550*/  BPT.TRAP 0x1 ;  /* 0x000000040000795c */ /* 0x000fe20000300000 */
.L_x_19:
[----:B-1----:R-:W-:Y:S05]  /*1560*/  @P1 BRA `(.L_x_20) ;  /* 0x0000000000081947 */ /* 0x002fea0003800000 */
[----:B------:R-:W1:Y:S02]  /*1570*/  SYNCS.PHASECHK.TRANS64.TRYWAIT P1, [UR6], R8 ;  /* 0x00000008ff0075a7 */ /* 0x000e640008020146 */
[----:B-1----:R-:W-:Y:S05]  /*1580*/  @!P1 BRA `(.L_x_21) ;  /* 0x0000005400109947 */ /* 0x002fea0003800000 */
.L_x_20:
[----:B------:R-:W-:Y:S01]  /*1590*/  UIADD3 UR6, UR10, 0x5100, URZ ;  /* 0x000051000a067890 */ /* 0x000fe2000fffe03f */
[----:B------:R-:W-:Y:S01]  /*15a0*/  WARPGROUP.ARRIVE ;  /* 0x00000000000079c5 */ /* 0x000fe20000000000 */
[----:B------:R-:W-:Y:S01]  /*15b0*/  ULDC UR7, c[0x0][0x50c] ;  /* 0x0001430000077ab9 */ /* 0x000fe20000000800 */
[----:B------:R-:W-:Y:S01]  /*15c0*/  ULOP3.LUT UR12, UR11, 0x10000, URZ, 0xfc, !UPT ;  /* 0x000100000b0c7892 */ /* 0x000fe2000f8efc3f */
[----:B------:R-:W-:Y:S01]  /*15d0*/  CS2R R14, SRZ ;  /* 0x00000000000e7805 */ /* 0x000fe2000001ff00 */
[----:B------:R-:W-:Y:S01]  /*15e0*/  UISETP.NE.AND UP0, UPT, UR7, 0x1, UPT ;  /* 0x000000010700788c */ /* 0x000fe2000bf05270 */
[----:B------:R-:W-:Y:S01]  /*15f0*/  CS2R R16, SRZ ;  /* 0x0000000000107805 */ /* 0x000fe2000001ff00 */
[----:B------:R-:W-:Y:S01]  /*1600*/  USHF.R.U32.HI UR6, URZ, 0x4, UR6 ;  /* 0x000000043f067899 */ /* 0x000fe20008011606 */
[----:B------:R-:W-:Y:S01]  /*1610*/  CS2R R18, SRZ ;  /* 0x0000000000127805 */ /* 0x000fe2000001ff00 */
[----:B------:R-:W-:Y:S01]  /*1620*/  USEL UR7, URZ, 0x1, UP0 ;  /* 0x000000013f077887 */ /* 0x000fe20008000000 */
[----:B------:R-:W-:Y:S01]  /*1630*/  CS2R R20, SRZ ;  /* 0x0000000000147805 */ /* 0x000fe2000001ff00 */
[----:B------:R-:W-:Y:S01]  /*1640*/  ULOP3.LUT UR6, UR6, 0x3fff, URZ, 0xc0, !UPT ;  /* 0x00003fff06067892 */ /* 0x000fe2000f8ec03f */
[----:B------:R-:W-:Y:S01]  /*1650*/  CS2R R56, SRZ ;  /* 0x0000000000387805 */ /* 0x000fe2000001ff00 */
[----:B------:R-:W-:Y:S01]  /*1660*/  ULEA UR12, UR5, UR12, 0x8 ;  /* 0x0000000c050c7291 */ /* 0x000fe2000f8e403f */
[----:B------:R-:W-:Y:S01]  /*1670*/  CS2R R58, SRZ ;  /* 0x00000000003a7805 */ /* 0x000fe2000001ff00 */
[----:B------:R-:W-:Y:S01]  /*1680*/  ULOP3.LUT UR6, UR6, 0x10000, URZ, 0xfc, !UPT ;  /* 0x0001000006067892 */ /* 0x000fe2000f8efc3f */
[----:B------:R-:W-:Y:S01]  /*1690*/  ISETP.NE.AND P1, PT, RZ, UR7, PT ;  /* 0x00000007ff007c0c */ /* 0x000fe2000bf25270 */
[----:B------:R-:W-:Y:S01]  /*16a0*/  UMOV UR13, 0xc0000010 ;  /* 0xc0000010000d7882 */ /* 0x000fe20000000000 */
[----:B------:R-:W-:Y:S01]  /*16b0*/  UMOV UR15, 0xc0000010 ;  /* 0xc0000010000f7882 */ /* 0x000fe20000000000 */
[----:B------:R-:W-:Y:S01]  /*16c0*/  ULEA UR14, UR5, UR6, 0x7 ;  /* 0x00000006050e7291 */ /* 0x000fe2000f8e383f */
[----:B------:R-:W-:-:S02]  /*16d0*/  CS2R R60, SRZ ;  /* 0x00000000003c7805 */ /* 0x000fc4000001ff00 */
[----:B------:R-:W-:Y:S01]  /*16e0*/  CS2R R62, SRZ ;  /* 0x00000000003e7805 */ /* 0x000fe2000001ff00 */
[----:B------:R-:W-:Y:S01]  /*16f0*/  UMOV UR6, 0x1 ;  /* 0x0000000100067882 */ /* 0x000fe20000000000 */
[----:B------:R-:W-:Y:S02]  /*1700*/  CS2R R64, SRZ ;  /* 0x0000000000407805 */ /* 0x000fe4000001ff00 */
[----:B------:R-:W-:Y:S02]  /*1710*/  CS2R R66, SRZ ;  /* 0x0000000000427805 */ /* 0x000fe4000001ff00 */
[----:B------:R-:W-:Y:S01]  /*1720*/  CS2R R68, SRZ ;  /* 0x0000000000447805 */ /* 0x000fe2000001ff00 */
[----:B------:R-:W-:Y:S01]  /*1730*/  IMAD.MOV.U32 R70, RZ, RZ, RZ ;  /* 0x000000ffff467224 */ /* 0x000fe200078e00ff */
[----:B------:R-:W-:Y:S01]  /*1740*/  CS2R R72, SRZ ;  /* 0x0000000000487805 */ /* 0x000fe2000001ff00 */
[----:B------:R-:W-:Y:S01]  /*1750*/  QGMMA.64x64x32.F32.E5M2.E5M2 R24, gdesc[UR12], RZ, !UPT, gsb0 ;  /* 0x00e000000c1879f3 */ /* 0x000fe2000c0038ff */
[----:B------:R-:W-:-:S02]  /*1760*/  CS2R R74, SRZ ;  /* 0x00000000004a7805 */ /* 0x000fc4000001ff00 */
[----:B------:R-:W-:Y:S02]  /*1770*/  CS2R R76, SRZ ;  /* 0x00000000004c7805 */ /* 0x000fe4000001ff00 */
[----:B------:R-:W-:Y:S01]  /*1780*/  CS2R R78, SRZ ;  /* 0x00000000004e7805 */ /* 0x000fe2000001ff00 */
[----:B------:R-:W-:Y:S01]  /*1790*/  IMAD.MOV.U32 R80, RZ, RZ, RZ ;  /* 0x000000ffff507224 */ /* 0x000fe200078e00ff */
[----:B------:R-:W-:Y:S06]  /*17a0*/  @!P1 BRA `(.L_x_22) ;  /* 0x0000000000889947 */ /* 0x000fec0003800000 */
[----:B------:R-:W-:Y:S02]  /*17b0*/  WARPGROUP.DEPBAR.LE gsb0, 0x0 ;  /* 0x00008000000079c5 */ /* 0x000fe40000010000 */
[----:B------:R-:W-:-:S01]  /*17c0*/  FADD R79, RZ, R24 ;  /* 0x00000018ff4f7221 */ /* 0x000fc20000000000 */
[----:B------:R-:W-:Y:S01]  /*17d0*/  FADD R80, RZ, R25 ;  /* 0x00000019ff507221 */ /* 0x000fe20000000000 */
        /* <DEDUP_REMOVED lines=30> */
[----:B------:R-:W-:-:S06]  /*19c0*/  UMOV UR6, URZ ;  /* 0x0000003f00067c82 */ /* 0x000fcc0008000000 */
.L_x_22:
[----:B------:R-:W-:-:S04]  /*19d0*/  UIADD3 UR16, UR5, 0x1, URZ ;  /* 0x0000000105107890 */ /* 0x000fc8000fffe03f */
[----:B------:R-:W-:-:S04]  /*19e0*/  UISETP.NE.AND UP0, UPT, UR16, 0x5, UPT ;  /* 0x000000051000788c */ /* 0x000fc8000bf05270 */
[----:B------:R-:W-:Y:S02]  /*19f0*/  USEL UR8, URZ, 0x1, UP0 ;  /* 0x000000013f087887 */ /* 0x000fe40008000000 */
[----:B------:R-:W-:Y:S02]  /*1a00*/  USEL UR16, UR16, URZ, UP0 ;  /* 0x0000003f10107287 */ /* 0x000fe40008000000 */
[----:B------:R-:W-:-:S06]  /*1a10*/  ULOP3.LUT UR8, UR4, UR8, URZ, 0x3c, !UPT ;  /* 0x0000000804087292 */ /* 0x000fcc000f8e3c3f */
[----:B------:R-:W-:Y:S01]  /*1a20*/  IMAD.U32 R22, RZ, RZ, UR8 ;  /* 0x00000008ff167e24 */ /* 0x000fe2000f8e00ff */
[----:B------:R-:W-:-:S06]  /*1a30*/  UMOV UR8, 0x1 ;  /* 0x0000000100087882 */ /* 0x000fcc0000000000 */
.L_x_17:
[----:B------:R-:W-:-:S04]  /*1a40*/  UISETP.LT.AND UP0, UPT, UR9, 0x1, UPT ;  /* 0x000000010900788c */ /* 0x000fc8000bf01270 */
[----:B------:R-:W-:-:S04]  /*1a50*/  USEL UR12, UR9, 0x1, UP0 ;  /* 0x00000001090c7887 */ /* 0x000fc80008000000 */
[----:B------:R-:W-:-:S04]  /*1a60*/  UIADD3 UR12, UR9, -UR12, URZ ;  /* 0x8000000c090c7290 */ /* 0x000fc8000fffe03f */
[----:B------:R-:W-:-:S06]  /*1a70*/  UISETP.GE.AND UP0, UPT, UR12, 0x1, UPT ;  /* 0x000000010c00788c */ /* 0x000fcc000bf06270 */
[----:B------:R-:W-:-:S13]  /*1a80*/  PLOP3.LUT P1, PT, PT, PT, UP0, 0x80, 0x0 ;  /* 0x000000000000781c */ /* 0x000fda0003f2f008 */
[----:B------:R-:W-:Y:S05]  /*1a90*/  @!P1 BRA `(.L_x_23) ;  /* 0x0000000400709947 */ /* 0x000fea0003800000 */
[----:B01----:R-:W-:Y:S01]  /*1aa0*/  IMAD.U32 R8, RZ, RZ, UR12 ;  /* 0x0000000cff087e24 */ /* 0x003fe2000f8e00ff */
[----:B------:R-:W-:Y:S01]  /*1ab0*/  ULDC UR17, c[0x0][0x50c] ;  /* 0x0001430000117ab9 */ /* 0x000fe20000000800 */
[----:B------:R-:W-:-:S07]  /*1ac0*/  IMAD.U32 R9, RZ, RZ, UR5 ;  /* 0x00000005ff097e24 */ /* 0x000fce000f8e00ff */
.L_x_31:
[----:B------:R-:W-:-:S13]  /*1ad0*/  ISETP.NE.AND P2, PT, R81, 0x3, PT ;  /* 0x000000035100780c */ /* 0x000fda0003f45270 */
[----:B0-----:R-:W-:Y:S05]  /*1ae0*/  @!P2 BRA `(.L_x_24) ;  /* 0x000000000004a947 */ /* 0x001fea0003800000 */
[----:B------:R-:W-:Y:S01]  /*1af0*/  BPT.TRAP 0x1 ;  /* 0x000000040000795c */ /* 0x000fe20000300000 */
.L_x_24:
[----:B------:R-:W0:Y:S01]  /*1b00*/  S2UR UR12, SR_CgaCtaId ;  /* 0x00000000000c79c3 */ /* 0x000e220000008800 */
[----:B------:R-:W-:Y:S01]  /*1b10*/  UMOV UR10, 0x400 ;  /* 0x00000400000a7882 */ /* 0x000fe20000000000 */
[----:B------:R-:W-:Y:S01]  /*1b20*/  SHF.L.U32 R10, R22, 0x1f, RZ ;  /* 0x0000001f160a7819 */ /* 0x000fe200000006ff */
[----:B0-----:R-:W-:-:S04]  /*1b30*/  ULEA UR10, UR12, UR10, 0x18 ;  /* 0x0000000a0c0a7291 */ /* 0x001fc8000f8ec03f */
[----:B------:R-:W-:-:S09]  /*1b40*/  ULEA UR12, UR16, UR10, 0x3 ;  /* 0x0000000a100c7291 */ /* 0x000fd2000f8e183f */
[----:B------:R0:W1:Y:S01]  /*1b50*/  SYNCS.PHASECHK.TRANS64.TRYWAIT P1, [UR12], R10 ;  /* 0x0000000aff0075a7 */ /* 0x000062000802014c */
[----:B------:R-:W-:Y:S05]  /*1b60*/  @!P2 BRA `(.L_x_25) ;  /* 0x000000000004a947 */ /* 0x000fea0003800000 */
[----:B------:R-:W-:Y:S01]  /*1b70*/  BPT.TRAP 0x1 ;  /* 0x000000040000795c */ /* 0x000fe20000300000 */
.L_x_25:
[----:B-1----:R-:W-:Y:S05]  /*1b80*/  @P1 BRA `(.L_x_26) ;  /* 0x0000000000081947 */ /* 0x002fea0003800000 */
[----:B------:R-:W1:Y:S02]  /*1b90*/  SYNCS.PHASECHK.TRANS64.TRYWAIT P1, [UR12], R10 ;  /* 0x0000000aff0075a7 */ /* 0x000e64000802014c */
[----:B-1----:R-:W-:Y:S05]  /*1ba0*/  @!P1 BRA `(.L_x_27) ;  /* 0x0000004c00a09947 */ /* 0x002fea0003800000 */
.L_x_26:
[----:B------:R-:W-:Y:S01]  /*1bb0*/  UIADD3 UR12, UR10, 0x5100, URZ ;  /* 0x000051000a0c7890 */ /* 0x000fe2000fffe03f */
[----:B------:R-:W-:Y:S01]  /*1bc0*/  WARPGROUP.ARRIVE ;  /* 0x00000000000079c5 */ /* 0x000fe20000000000 */
[----:B------:R-:W-:Y:S02]  /*1bd0*/  UISETP.NE.AND UP0, UPT, UR7, URZ, UPT ;  /* 0x0000003f0700728c */ /* 0x000fe4000bf05270 */
[----:B------:R-:W-:Y:S02]  /*1be0*/  USHF.R.U32.HI UR12, URZ, 0x4, UR12 ;  /* 0x000000043f0c7899 */ /* 0x000fe4000801160c */
[----:B------:R-:W-:Y:S02]  /*1bf0*/  USEL UR8, UR8, URZ, !UP0 ;  /* 0x0000003f08087287 */ /* 0x000fe4000c000000 */
[----:B------:R-:W-:Y:S02]  /*1c00*/  ULOP3.LUT UR7, UR12, 0x3fff, URZ, 0xc0, !UPT ;  /* 0x00003fff0c077892 */ /* 0x000fe4000f8ec03f */
[----:B------:R-:W-:-:S02]  /*1c10*/  ULOP3.LUT UR12, UR11, 0x10000, URZ, 0xfc, !UPT ;  /* 0x000100000b0c7892 */ /* 0x000fc4000f8efc3f */
[----:B------:R-:W-:Y:S02]  /*1c20*/  ULOP3.LUT UR7, UR7, 0x10000, URZ, 0xfc, !UPT ;  /* 0x0001000007077892 */ /* 0x000fe4000f8efc3f */
[----:B------:R-:W-:Y:S02]  /*1c30*/  UISETP.NE.U32.AND UP0, UPT, UR8, URZ, UPT ;  /* 0x0000003f0800728c */ /* 0x000fe4000bf05070 */
[----:B------:R-:W-:Y:S02]  /*1c40*/  ULEA UR12, UR16, UR12, 0x8 ;  /* 0x0000000c100c7291 */ /* 0x000fe4000f8e403f */
[----:B------:R-:W-:Y:S01]  /*1c50*/  ULEA UR14, UR16, UR7, 0x7 ;  /* 0x00000007100e7291 */ /* 0x000fe2000f8e383f */
[----:B------:R-:W-:Y:S01]  /*1c60*/  UMOV UR13, 0xc0000010 ;  /* 0xc0000010000d7882 */ /* 0x000fe20000000000 */
[----:B------:R-:W-:Y:S01]  /*1c70*/  UMOV UR15, 0xc0000010 ;  /* 0xc0000010000f7882 */ /* 0x000fe20000000000 */
[----:B------:R-:W-:-:S06]  /*1c80*/  UIADD3 UR6, UR6, 0x1, URZ ;  /* 0x0000000106067890 */ /* 0x000fcc000fffe03f */
[----:B------:R-:W-:Y:S01]  /*1c90*/  QGMMA.64x64x32.F32.E5M2.E5M2 R24, gdesc[UR12], R24, UP0, gsb0 ;  /* 0x00e000000c1879f3 */ /* 0x000fe2000b803818 */
[----:B------:R-:W-:-:S04]  /*1ca0*/  UISETP.NE.AND UP0, UPT, UR6, UR17, UPT ;  /* 0x000000110600728c */ /* 0x000fc8000bf05270 */
[----:B------:R-:W-:-:S06]  /*1cb0*/  USEL UR7, URZ, 0x1, UP0 ;  /* 0x000000013f077887 */ /* 0x000fcc0008000000 */
[----:B------:R-:W-:Y:S01]  /*1cc0*/  ISETP.NE.AND P1, PT, RZ, UR7, PT ;  /* 0x00000007ff007c0c */ /* 0x000fe2000bf25270 */
[----:B------:R-:W-:-:S12]  /*1cd0*/  WARPGROUP.DEPBAR.LE gsb0, 0x1 ;  /* 0x00008000000079c5 */ /* 0x000fd80000010100 */
[----:B------:R-:W-:Y:S05]  /*1ce0*/  @!P1 BRA `(.L_x_28) ;  /* 0x0000000000889947 */ /* 0x000fea0003800000 */
[----:B------:R-:W-:Y:S02]  /*1cf0*/  WARPGROUP.DEPBAR.LE gsb0, 0x0 ;  /* 0x00008000000079c5 */ /* 0x000fe40000010000 */
[----:B------:R-:W-:-:S01]  /*1d00*/  FADD R79, R24, R79 ;  /* 0x0000004f184f7221 */ /* 0x000fc20000000000 */
[----:B------:R-:W-:Y:S01]  /*1d10*/  FADD R80, R25, R80 ;  /* 0x0000005019507221 */ /* 0x000fe20000000000 */
        /* <DEDUP_REMOVED lines=30> */
[----:B------:R-:W-:-:S06]  /*1f00*/  UMOV UR6, URZ ;  /* 0x0000003f00067c82 */ /* 0x000fcc0008000000 */
.L_x_28:
[----:B------:R-:W-:Y:S05]  /*1f10*/  @!P2 BRA `(.L_x_29) ;  /* 0x000000000004a947 */ /* 0x000fea0003800000 */
[----:B------:R-:W-:Y:S01]  /*1f20*/  BPT.TRAP 0x1 ;  /* 0x000000040000795c */ /* 0x000fe20000300000 */
.L_x_29:
[----:B01----:R-:W-:Y:S02]  /*1f30*/  @P0 LEA R10, R9, UR10, 0x3 ;  /* 0x0000000a090a0c11 */ /* 0x003fe4000f8e18ff */
[----:B------:R-:W-:-:S03]  /*1f40*/  ISETP.GT.U32.AND P1, PT, R2, 0x1, PT ;  /* 0x000000010200780c */ /* 0x000fc60003f24070 */
[----:B------:R-:W-:-:S05]  /*1f50*/  @P0 VIADD R13, R10, 0x28 ;  /* 0x000000280a0d0836 */ /* 0x000fca0000000000 */
[----:B------:R-:W-:-:S04]  /*1f60*/  @P0 PRMT R13, R6, 0x654, R13 ;  /* 0x00000654060d0816 */ /* 0x000fc8000000000d */
[----:B------:R0:W-:Y:S01]  /*1f70*/  @P0 SYNCS.ARRIVE.TRANS64.RED.A1T0 RZ, [R13+URZ], RZ ;  /* 0x000000ff0dff09a7 */ /* 0x0001e2000810043f */
[----:B------:R-:W-:Y:S05]  /*1f80*/  @P1 BRA `(.L_x_30) ;  /* 0x0000000000041947 */ /* 0x000fea0003800000 */
[----:B------:R-:W-:Y:S01]  /*1f90*/  BPT.TRAP 0x1 ;  /* 0x000000040000795c */ /* 0x000fe20000300000 */
.L_x_30:
[----:B------:R-:W-:Y:S01]  /*1fa0*/  UIADD3 UR16, UR16, 0x1, URZ ;  /* 0x0000000110107890 */ /* 0x000fe2000fffe03f */
[C---:B------:R-:W-:Y:S01]  /*1fb0*/  ISETP.GT.AND P2, PT, R8.reuse, 0x1, PT ;  /* 0x000000010800780c */ /* 0x040fe20003f44270 */
[----:B------:R-:W-:Y:S02]  /*1fc0*/  VIADD R9, R9, 0x1 ;  /* 0x0000000109097836 */ /* 0x000fe40000000000 */
[----:B------:R-:W-:Y:S01]  /*1fd0*/  UISETP.NE.AND UP0, UPT, UR16, 0x5, UPT ;  /* 0x000000051000788c */ /* 0x000fe2000bf05270 */
[----:B------:R-:W-:Y:S02]  /*1fe0*/  VIADD R8, R8, 0xffffffff ;  /* 0xffffffff08087836 */ /* 0x000fe40000000000 */
[C---:B------:R-:W-:Y:S01]  /*1ff0*/  ISETP.NE.AND P1, PT, R9.reuse, 0x5, PT ;  /* 0x000000050900780c */ /* 0x040fe20003f25270 */
[----:B------:R-:W-:Y:S02]  /*2000*/  USEL UR8, URZ, 0x1, UP0 ;  /* 0x000000013f087887 */ /* 0x000fe40008000000 */
[----:B------:R-:W-:Y:S01]  /*2010*/  USEL UR16, UR16, URZ, UP0 ;  /* 0x0000003f10107287 */ /* 0x000fe20008000000 */
[----:B------:R-:W-:-:S03]  /*2020*/  SEL R9, R9, RZ, P1 ;  /* 0x000000ff09097207 */ /* 0x000fc60000800000 */
[----:B------:R-:W-:Y:S01]  /*2030*/  LOP3.LUT R22, R22, UR8, RZ, 0x3c, !PT ;  /* 0x0000000816167c12 */ /* 0x000fe2000f8e3cff */
[----:B------:R-:W-:Y:S01]  /*2040*/  UMOV UR8, 0x1 ;  /* 0x0000000100087882 */ /* 0x000fe20000000000 */
[----:B------:R-:W-:Y:S06]  /*2050*/  @P2 BRA `(.L_x_31) ;  /* 0xfffffff8009c2947 */ /* 0x000fec000383ffff */
.L_x_23:
[----:B------:R-:W-:Y:S01]  /*2060*/  UISETP.NE.AND UP0, UPT, UR6, URZ, UPT ;  /* 0x0000003f0600728c */ /* 0x000fe2000bf05270 */
[----:B01----:R-:W0:Y:S03]  /*2070*/  LDC R8, c[0x0][0x28c] ;  /* 0x0000a300ff087b82 */ /* 0x003e260000000800 */
[----:B------:R-:W-:-:S06]  /*2080*/  USEL UR6, URZ, 0x1, !UP0 ;  /* 0x000000013f067887 */ /* 0x000fcc000c000000 */
[----:B------:R-:W-:Y:S02]  /*2090*/  ISETP.NE.AND P1, PT, RZ, UR6, PT ;  /* 0x00000006ff007c0c */ /* 0x000fe4000bf25270 */
[----:B0-----:R-:W-:-:S11]  /*20a0*/  ISETP.GE.AND P2, PT, R8, 0x1, PT ;  /* 0x000000010800780c */ /* 0x001fd60003f46270 */
[----:B------:R-:W-:Y:S05]  /*20b0*/  @!P1 BRA `(.L_x_32) ;  /* 0x0000000000849947 */ /* 0x000fea0003800000 */
[----:B------:R-:W-:Y:S02]  /*20c0*/  WARPGROUP.DEPBAR.LE gsb0, 0x0 ;  /* 0x00008000000079c5 */ /* 0x000fe40000010000 */
[----:B------:R-:W-:Y:S01]  /*20d0*/  FADD R79, R24, R79 ;  /* 0x0000004f184f7221 */ /* 0x000fe20000000000 */
        /* <DEDUP_REMOVED lines=30> */
[----:B------:R-:W-:-:S07]  /*22c0*/  FADD R14, R14, R55 ;  /* 0x000000370e0e7221 */ /* 0x000fce0000000000 */
.L_x_32:
[----:B------:R-:W-:Y:S02]  /*22d0*/  WARPGROUP.DEPBAR.LE gsb0, 0x0 ;  /* 0x00008000000079c5 */ /* 0x000fe40000010000 */
[----:B------:R-:W-:Y:S05]  /*22e0*/  @!P2 BRA `(.L_x_33) ;  /* 0x000000000050a947 */ /* 0x000fea0003800000 */
[----:B------:R-:W-:-:S13]  /*22f0*/  ISETP.NE.AND P1, PT, R81, 0x3, PT ;  /* 0x000000035100780c */ /* 0x000fda0003f25270 */
[----:B------:R-:W-:Y:S05]  /*2300*/  @!P1 BRA `(.L_x_34) ;  /* 0x0000000000049947 */ /* 0x000fea0003800000 */
[----:B------:R-:W-:Y:S01]  /*2310*/  BPT.TRAP 0x1 ;  /* 0x000000040000795c */ /* 0x000fe20000300000 */
.L_x_34:
[----:B------:R-:W-:Y:S01]  /*2320*/  BSSY B0, `(.L_x_35) ;  /* 0x000000e000007945 */ /* 0x000fe20003800000 */
[----:B------:R-:W-:-:S03]  /*2330*/  ISETP.GT.U32.AND P1, PT, R2, 0x1, PT ;  /* 0x000000010200780c */ /* 0x000fc60003f24070 */
[----:B------:R-:W-:Y:S10]  /*2340*/  @!P0 BRA `(.L_x_36) ;  /* 0x00000000002c8947 */ /* 0x000ff40003800000 */
[----:B------:R-:W-:-:S04]  /*2350*/  UISETP.LT.AND UP0, UPT, UR9, 0x1, UPT ;  /* 0x000000010900788c */ /* 0x000fc8000bf01270 */
[----:B------:R-:W-:-:S04]  /*2360*/  USEL UR8, UR9, 0x1, UP0 ;  /* 0x0000000109087887 */ /* 0x000fc80008000000 */
[----:B------:R-:W-:-:S04]  /*2370*/  UIADD3 UR8, UR5, UR9, -UR8 ;  /* 0x0000000905087290 */ /* 0x000fc8000fffe808 */
[----:B------:R-:W-:-:S04]  /*2380*/  UIMAD.WIDE.U32 UR6, UR8, -0x33333333, URZ ;  /* 0xcccccccd080678a5 */ /* 0x000fc8000f8e003f */
[----:B------:R-:W-:-:S04]  /*2390*/  USHF.R.U32.HI UR6, URZ, 0x2, UR7 ;  /* 0x000000023f067899 */ /* 0x000fc80008011607 */
[----:B------:R-:W-:-:S04]  /*23a0*/  UIMAD UR8, UR6, -0x5, UR8 ;  /* 0xfffffffb060878a4 */ /* 0x000fc8000f8e0208 */
[----:B------:R-:W-:-:S04]  /*23b0*/  ULEA UR8, UR8, UR10, 0x3 ;  /* 0x0000000a08087291 */ /* 0x000fc8000f8e183f */
[----:B------:R-:W-:-:S06]  /*23c0*/  UIADD3 UR8, UR8, 0x28, URZ ;  /* 0x0000002808087890 */ /* 0x000fcc000fffe03f */
[----:B------:R-:W-:-:S05]  /*23d0*/  IMAD.U32 R9, RZ, RZ, UR8 ;  /* 0x00000008ff097e24 */ /* 0x000fca000f8e00ff */
[----:B------:R-:W-:-:S04]  /*23e0*/  PRMT R8, R6, 0x654, R9 ;  /* 0x0000065406087816 */ /* 0x000fc80000000009 */
[----:B------:R0:W-:Y:S03]  /*23f0*/  SYNCS.ARRIVE.TRANS64.RED.A1T0 RZ, [R8+URZ], RZ ;  /* 0x000000ff08ff79a7 */ /* 0x0001e6000810043f */
.L_x_36:
[----:B------:R-:W-:Y:S05]  /*2400*/  BSYNC B0 ;  /* 0x0000000000007941 */ /* 0x000fea0003800000 */
.L_x_35:
[----:B------:R-:W-:Y:S05]  /*2410*/  @P1 BRA `(.L_x_33) ;  /* 0x0000000000041947 */ /* 0x000fea0003800000 */
[----:B------:R-:W-:Y:S01]  /*2420*/  BPT.TRAP 0x1 ;  /* 0x000000040000795c */ /* 0x000fe20000300000 */
.L_x_33:
[----:B------:R-:W1:Y:S01]  /*2430*/  LDC R22, c[0x0][0x288] ;  /* 0x0000a200ff167b82 */ /* 0x000e620000000800 */
[--C-:B0-----:R-:W-:Y:S01]  /*2440*/  SHF.R.U32.HI R8, RZ, 0x2, R0.reuse ;  /* 0x00000002ff087819 */ /* 0x101fe20000011600 */
[----:B------:R-:W-:Y:S01]  /*2450*/  IMAD.SHL.U32 R27, R12, 0x40, RZ ;  /* 0x000000400c1b7824 */ /* 0x000fe200078e00ff */
[----:B------:R-:W-:Y:S01]  /*2460*/  SHF.R.U32.HI R13, RZ, 0x7, R0 ;  /* 0x00000007ff0d7819 */ /* 0x000fe20000011600 */
[----:B------:R-:W-:Y:S01]  /*2470*/  UIADD3 UR5, UR9, UR5, URZ ;  /* 0x0000000509057290 */ /* 0x000fe2000fffe03f */
[----:B------:R-:W-:Y:S01]  /*2480*/  LOP3.LUT R9, R8, 0x7, RZ, 0xc0, !PT ;  /* 0x0000000708097812 */ /* 0x000fe200078ec0ff */
[C---:B------:R-:W-:Y:S01]  /*2490*/  IMAD.SHL.U32 R12, R0.reuse, 0x2, RZ ;  /* 0x00000002000c7824 */ /* 0x040fe200078e00ff */
[----:B------:R-:W-:Y:S01]  /*24a0*/  LOP3.LUT R8, R13, 0x1, RZ, 0xc0, !PT ;  /* 0x000000010d087812 */ /* 0x000fe200078ec0ff */
[----:B------:R-:W-:Y:S01]  /*24b0*/  UISETP.GT.U32.AND UP0, UPT, UR5, 0x4, UPT ;  /* 0x000000040500788c */ /* 0x000fe2000bf04070 */
[C---:B------:R-:W-:Y:S01]  /*24c0*/  LOP3.LUT R13, R0.reuse, 0x3, RZ, 0xc0, !PT ;  /* 0x00000003000d7812 */ /* 0x040fe200078ec0ff */
[----:B------:R-:W-:Y:S01]  /*24d0*/  ULDC UR12, c[0x0][0x284] ;  /* 0x0000a100000c7ab9 */ /* 0x000fe20000000800 */
[----:B------:R-:W-:Y:S01]  /*24e0*/  LOP3.LUT R10, R0, 0x60, RZ, 0xc0, !PT ;  /* 0x00000060000a7812 */ /* 0x000fe200078ec0ff */
[----:B------:R-:W-:Y:S01]  /*24f0*/  UISETP.LT.U32.AND UP0, UPT, UR9, 0x5, UP0 ;  /* 0x000000050900788c */ /* 0x000fe20008701070 */
[----:B------:R-:W-:Y:S01]  /*2500*/  SHF.R.S32.HI R30, RZ, 0x1f, R71 ;  /* 0x0000001fff1e7819 */ /* 0x000fe20000011447 */
[----:B------:R-:W-:Y:S01]  /*2510*/  UISETP.GE.U32.AND UP1, UPT, UR9, 0x5, UPT ;  /* 0x000000050900788c */ /* 0x000fe2000bf26070 */
[----:B------:R-:W-:Y:S01]  /*2520*/  SHF.R.U32.HI R10, RZ, 0x1, R10 ;  /* 0x00000001ff0a7819 */ /* 0x000fe2000001160a */
[----:B------:R-:W-:Y:S01]  /*2530*/  ULDC.64 UR10, c[0x0][0x5d0] ;  /* 0x00017400000a7ab9 */ /* 0x000fe20000000a00 */
[----:B------:R-:W-:Y:S01]  /*2540*/  LOP3.LUT R12, R27, 0x6, R12, 0xf8, !PT ;  /* 0x000000061b0c7812 */ /* 0x000fe200078ef80c */
[----:B------:R-:W-:Y:S01]  /*2550*/  UIMAD.WIDE.U32 UR6, UR5, -0x33333333, URZ ;  /* 0xcccccccd050678a5 */ /* 0x000fe2000f8e003f */
[--C-:B------:R-:W-:Y:S01]  /*2560*/  IADD3 R25, RZ, -R10, -R9.reuse ;  /* 0x8000000aff197210 */ /* 0x100fe20007ffe809 */
[----:B------:R-:W-:Y:S01]  /*2570*/  USEL UR8, URZ, 0x1, !UP0 ;  /* 0x000000013f087887 */ /* 0x000fe2000c000000 */
[----:B------:R-:W-:Y:S01]  /*2580*/  IMAD.SHL.U32 R24, R8, 0x40, RZ ;  /* 0x0000004008187824 */ /* 0x000fe200078e00ff */
[----:B------:R-:W-:Y:S01]  /*2590*/  USHF.R.U32.HI UR6, URZ, 0x2, UR7 ;  /* 0x000000023f067899 */ /* 0x000fe20008011607 */
[----:B------:R-:W-:Y:S01]  /*25a0*/  IMAD.WIDE R28, R11, 0x80, RZ ;  /* 0x000000800b1c7825 */ /* 0x000fe200078e02ff */
[----:B-1----:R-:W-:Y:S01]  /*25b0*/  ISETP.GE.AND P1, PT, R27, R22, PT ;  /* 0x000000161b00720c */ /* 0x002fe20003f26270 */
[----:B------:R-:W-:Y:S01]  /*25c0*/  ULOP3.LUT UR4, UR4, UR8, URZ, 0x3c, !UPT ;  /* 0x0000000804047292 */ /* 0x000fe2000f8e3c3f */
[----:B------:R-:W-:Y:S01]  /*25d0*/  LOP3.LUT R23, R24, 0x40, R9, 0xe2, !PT ;  /* 0x0000004018177812 */ /* 0x000fe200078ee209 */
[----:B------:R-:W-:Y:S01]  /*25e0*/  IMAD R26, R13, -0x2, R22 ;  /* 0xfffffffe0d1a7824 */ /* 0x000fe200078e0216 */
[----:B------:R-:W-:Y:S01]  /*25f0*/  SHF.R.S32.HI R13, RZ, 0x1f, R12 ;  /* 0x0000001fff0d7819 */ /* 0x000fe2000001140c */
[----:B------:R-:W-:Y:S01]  /*2600*/  IMAD.SHL.U32 R22, R11, 0x80, RZ ;  /* 0x000000800b167824 */ /* 0x000fe200078e00ff */
[----:B------:R-:W-:Y:S01]  /*2610*/  UIMAD UR5, UR6, -0x5, UR5 ;  /* 0xfffffffb060578a4 */ /* 0x000fe2000f8e0205 */
[----:B------:R-:W-:Y:S01]  /*2620*/  IMAD R25, R8, -0x40, R25 ;  /* 0xffffffc008197824 */ /* 0x000fe200078e0219 */
[----:B------:R-:W-:Y:S01]  /*2630*/  @UP1 ULOP3.LUT UR4, UR4, 0x1, UR6, 0x78, !UPT ;  /* 0x0000000104041892 */ /* 0x000fe2000f8e7806 */
[----:B------:R-:W-:Y:S01]  /*2640*/  IMAD R8, R30, UR10, RZ ;  /* 0x0000000a1e087c24 */ /* 0x000fe2000f8e02ff */
[----:B------:R-:W-:Y:S01]  /*2650*/  ISETP.GE.OR P1, PT, R22, UR12, P1 ;  /* 0x0000000c16007c0c */ /* 0x000fe20008f26670 */
[----:B------:R-:W-:Y:S01]  /*2660*/  IMAD.IADD R26, R26, 0x1, -R27 ;  /* 0x000000011a1a7824 */ /* 0x000fe200078e0a1b */
[----:B------:R-:W-:Y:S01]  /*2670*/  IADD3 R25, -R22, UR12, R25 ;  /* 0x0000000c16197c10 */ /* 0x000fe2000fffe119 */
[C---:B------:R-:W-:Y:S01]  /*2680*/  IMAD R11, R71.reuse, UR11, R8 ;  /* 0x0000000b470b7c24 */ /* 0x040fe2000f8e0208 */
[----:B------:R-:W-:Y:S01]  /*2690*/  LOP3.LUT R31, R28, R23, R10, 0xfe, !PT ;  /* 0x000000171c1f7212 */ /* 0x000fe200078efe0a */
[----:B------:R-:W-:-:S04]  /*26a0*/  IMAD.WIDE.U32 R8, R71, UR10, R12 ;  /* 0x0000000a47087c25 */ /* 0x000fc8000f8e000c */
[----:B------:R-:W-:Y:S02]  /*26b0*/  IMAD.IADD R9, R9, 0x1, R11 ;  /* 0x0000000109097824 */ /* 0x000fe400078e020b */
[----:B------:R-:W-:Y:S02]  /*26c0*/  IMAD.MOV.U32 R24, RZ, RZ, -0x1 ;  /* 0xffffffffff187424 */ /* 0x000fe400078e00ff */
[----:B------:R-:W-:Y:S05]  /*26d0*/  @P1 BRA `(.L_x_37) ;  /* 0x0000002400941947 */ /* 0x000fea0003800000 */
[----:B------:R-:W0:Y:S01]  /*26e0*/  LDC.64 R22, c[0x0][0x5c8] ;  /* 0x00017200ff167b82 */ /* 0x000e220000000a00 */
[----:B------:R-:W-:Y:S01]  /*26f0*/  ULDC.64 UR6, c[0x0][0x5c0] ;  /* 0x0001700000067ab9 */ /* 0x000fe20000000a00 */
[----:B------:R-:W-:Y:S01]  /*2700*/  BSSY B0, `(.L_x_37) ;  /* 0x0000262000007945 */ /* 0x000fe20003800000 */
[-C--:B0-----:R-:W-:Y:S02]  /*2710*/  IMAD R10, R29, R22.reuse, RZ ;  /* 0x000000161d0a7224 */ /* 0x081fe400078e02ff */
[----:B------:R-:W-:-:S04]  /*2720*/  IMAD.WIDE.U32 R8, R31, R22, R8 ;  /* 0x000000161f087225 */ /* 0x000fc800078e0008 */
[----:B------:R-:W-:Y:S01]  /*2730*/  IMAD R11, R31, R23, R10 ;  /* 0x000000171f0b7224 */ /* 0x000fe200078e020a */
[----:B------:R-:W-:Y:S02]  /*2740*/  LEA R10, P1, R22, R8, 0x3 ;  /* 0x00000008160a7211 */ /* 0x000fe400078218ff */
[----:B------:R-:W-:Y:S01]  /*2750*/  IADD3 R8, P2, R8, UR6, RZ ;  /* 0x0000000608087c10 */ /* 0x000fe2000ff5e0ff */
[----:B------:R-:W-:Y:S01]  /*2760*/  IMAD.IADD R9, R9, 0x1, R11 ;  /* 0x0000000109097824 */ /* 0x000fe200078e020b */
[----:B------:R-:W-:-:S04]  /*2770*/  IADD3 R10, P3, R10, UR6, RZ ;  /* 0x000000060a0a7c10 */ /* 0x000fc8000ff7e0ff */
[----:B------:R-:W-:Y:S02]  /*2780*/  LEA.HI.X R11, R22, R9, R23, 0x3, P1 ;  /* 0x00000009160b7211 */ /* 0x000fe400008f1c17 */
[----:B---3-5:R-:W-:Y:S02]  /*2790*/  FSETP.NEU.AND P1, PT, R7, RZ, PT ;  /* 0x000000ff0700720b */ /* 0x028fe40003f2d000 */
[----:B------:R-:W-:Y:S02]  /*27a0*/  IADD3.X R9, R9, UR7, RZ, P2, !PT ;  /* 0x0000000709097c10 */ /* 0x000fe400097fe4ff */
[----:B------:R-:W-:-:S09]  /*27b0*/  IADD3.X R11, R11, UR7, RZ, P3, !PT ;  /* 0x000000070b0b7c10 */ /* 0x000fd20009ffe4ff */
[----:B------:R-:W-:Y:S05]  /*27c0*/  @!P1 BRA `(.L_x_38) ;  /* 0x0000001c00149947 */ /* 0x000fea0003800000 */
[----:B------:R-:W-:Y:S01]  /*27d0*/  ULDC.64 UR6, c[0x0][0x5b8] ;  /* 0x00016e0000067ab9 */ /* 0x000fe20000000a00 */
[----:B------:R-:W-:Y:S01]  /*27e0*/  ISETP.GE.AND P2, PT, R26, 0x1, PT ;  /* 0x000000011a00780c */ /* 0x000fe20003f46270 */
[----:B------:R-:W-:Y:S01]  /*27f0*/  IMAD R30, R30, UR6, RZ ;  /* 0x000000061e1e7c24 */ /* 0x000fe2000f8e02ff */
[----:B------:R-:W-:Y:S01]  /*2800*/  ULDC.64 UR10, c[0x0][0x5a8] ;  /* 0x00016a00000a7ab9 */ /* 0x000fe20000000a00 */
[----:B------:R-:W-:Y:S01]  /*2810*/  IMAD.WIDE.U32 R22, R71, UR6, R12 ;  /* 0x0000000647167c25 */ /* 0x000fe2000f8e000c */
[----:B------:R-:W-:Y:S01]  /*2820*/  ISETP.LT.OR P5, PT, R25, 0x1, !P2 ;  /* 0x000000011900780c */ /* 0x000fe200057a1670 */
[----:B------:R-:W-:Y:S02]  /*2830*/  BSSY B1, `(.L_x_39) ;  /* 0x000000c000017945 */ /* 0x000fe40003800000 */
[----:B------:R-:W-:Y:S01]  /*2840*/  IMAD R71, R71, UR7, R30 ;  /* 0x0000000747477c24 */ /* 0x000fe2000f8e021e */
[----:B------:R-:W-:Y:S02]  /*2850*/  ULDC.64 UR6, c[0x0][0x5b0] ;  /* 0x00016c0000067ab9 */ /* 0x000fe40000000a00 */
[----:B------:R-:W-:-:S02]  /*2860*/  IMAD R27, R29, UR6, RZ ;  /* 0x000000061d1b7c24 */ /* 0x000fc4000f8e02ff */
[----:B------:R-:W-:Y:S02]  /*2870*/  IMAD.IADD R23, R23, 0x1, R71 ;  /* 0x0000000117177824 */ /* 0x000fe400078e0247 */
[C---:B------:R-:W-:Y:S02]  /*2880*/  IMAD R27, R31.reuse, UR7, R27 ;  /* 0x000000071f1b7c24 */ /* 0x040fe4000f8e021b */
[----:B------:R-:W-:-:S03]  /*2890*/  IMAD.WIDE.U32 R12, R31, UR6, R22 ;  /* 0x000000061f0c7c25 */ /* 0x000fc6000f8e0016 */
[----:B------:R-:W-:-:S04]  /*28a0*/  IADD3 R12, P1, R12, UR10, RZ ;  /* 0x0000000a0c0c7c10 */ /* 0x000fc8000ff3e0ff */
[--C-:B------:R-:W-:Y:S02]  /*28b0*/  IADD3.X R13, R13, UR11, R27.reuse, P1, !PT ;  /* 0x0000000b0d0d7c10 */ /* 0x100fe40008ffe41b */
[----:B------:R-:W-:Y:S01]  /*28c0*/  PRMT R27, RZ, 0x7610, R27 ;  /* 0x00007610ff1b7816 */ /* 0x000fe2000000001b */
[----:B------:R-:W-:Y:S06]  /*28d0*/  @P5 BRA `(.L_x_40) ;  /* 0x0000000000045947 */ /* 0x000fec0003800000 */
[----:B------:R0:W5:Y:S02]  /*28e0*/  LDG.E.U8 R27, desc[UR18][R12.64] ;  /* 0x000000120c1b7981 */ /* 0x000164000c1e1100 */
.L_x_40:
[----:B------:R-:W-:Y:S05]  /*28f0*/  BSYNC B1 ;  /* 0x0000000000017941 */ /* 0x000fea0003800000 */
.L_x_39:
[----:B-----5:R-:W-:Y:S01]  /*2900*/  LOP3.LUT R27, R27, 0xff, RZ, 0xc0, !PT ;  /* 0x000000ff1b1b7812 */ /* 0x020fe200078ec0ff */
[----:B------:R-:W-:Y:S01]  /*2910*/  BSSY B1, `(.L_x_41) ;  /* 0x000000c000017945 */ /* 0x000fe20003800000 */
[----:B------:R-:W-:Y:S02]  /*2920*/  ISETP.GE.AND P1, PT, R26, 0x2, PT ;  /* 0x000000021a00780c */ /* 0x000fe40003f26270 */
[----:B------:R-:W-:Y:S02]  /*2930*/  F2FP.F16.E5M2.UNPACK_B R27, R27 ;  /* 0x0000001bff1b723e */ /* 0x000fe400020004ff */
[----:B------:R-:W-:-:S03]  /*2940*/  ISETP.LT.OR P3, PT, R25, 0x1, !P1 ;  /* 0x000000011900780c */ /* 0x000fc60004f61670 */
[----:B------:R-:W-:Y:S01]  /*2950*/  HADD2.F32 R30, -RZ, R27.H0_H0 ;  /* 0x2000001bff1e7230 */ /* 0x000fe20000004100 */
[----:B------:R-:W-:-:S04]  /*2960*/  PRMT R27, RZ, 0x7610, R27 ;  /* 0x00007610ff1b7816 */ /* 0x000fc8000000001b */
[----:B------:R-:W-:-:S04]  /*2970*/  FMUL R30, R30, R7 ;  /* 0x000000071e1e7220 */ /* 0x000fc80000400000 */
[----:B--2---:R-:W-:-:S05]  /*2980*/  FFMA R30, R79, R3, R30 ;  /* 0x000000034f1e7223 */ /* 0x004fca000000001e */
[----:B------:R-:W-:-:S05]  /*2990*/  F2FP.SATFINITE.E5M2.F32.PACK_AB_MERGE_C R33, RZ, R30, RZ ;  /* 0x0000001eff21723e */ /* 0x000fca00048060ff */
[----:B------:R1:W-:Y:S01]  /*29a0*/  @!P5 STG.E.U8 desc[UR18][R8.64], R33 ;  /* 0x000000210800d986 */ /* 0x0003e2000c101112 */
[----:B------:R-:W-:Y:S05]  /*29b0*/  @P3 BRA `(.L_x_42) ;  /* 0x0000000000043947 */ /* 0x000fea0003800000 */
[----:B------:R2:W5:Y:S02]  /*29c0*/  LDG.E.U8 R27, desc[UR18][R12.64+0x1] ;  /* 0x000001120c1b7981 */ /* 0x000564000c1e1100 */
.L_x_42:
[----:B------:R-:W-:Y:S05]  /*29d0*/  BSYNC B1 ;  /* 0x0000000000017941 */ /* 0x000fea0003800000 */
.L_x_41:
[----:B-----5:R-:W-:Y:S01]  /*29e0*/  LOP3.LUT R27, R27, 0xff, RZ, 0xc0, !PT ;  /* 0x000000ff1b1b7812 */ /* 0x020fe200078ec0ff */
[----:B------:R-:W-:Y:S01]  /*29f0*/  BSSY B1, `(.L_x_43) ;  /* 0x0000012000017945 */ /* 0x000fe20003800000 */
[----:B------:R-:W-:Y:S02]  /*2a00*/  IADD3 R31, P5, R31, 0x8, RZ ;  /* 0x000000081f1f7810 */ /* 0x000fe40007fbe0ff */
[----:B------:R-:W-:Y:S02]  /*2a10*/  F2FP.F16.E5M2.UNPACK_B R27, R27 ;  /* 0x0000001bff1b723e */ /* 0x000fe400020004ff */
[----:B------:R-:W-:Y:S01]  /*2a20*/  ISETP.LT.OR P2, PT, R25, 0x9, !P2 ;  /* 0x000000091900780c */ /* 0x000fe20005741670 */
[----:B------:R-:W-:Y:S02]  /*2a30*/  IMAD.X R29, RZ, RZ, R29, P5 ;  /* 0x000000ffff1d7224 */ /* 0x000fe400028e061d */
[----:B------:R-:W-:Y:S02]  /*2a40*/  HADD2.F32 R28, -RZ, R27.H0_H0 ;  /* 0x2000001bff1c7230 */ /* 0x000fe40000004100 */
[----:B------:R-:W-:-:S04]  /*2a50*/  IMAD.WIDE.U32 R22, R31, UR6, R22 ;  /* 0x000000061f167c25 */ /* 0x000fc8000f8e0016 */
[----:B------:R-:W-:Y:S01]  /*2a60*/  FMUL R27, R28, R7 ;  /* 0x000000071c1b7220 */ /* 0x000fe20000400000 */
[----:B------:R-:W-:Y:S01]  /*2a70*/  IMAD R28, R29, UR6, RZ ;  /* 0x000000061d1c7c24 */ /* 0x000fe2000f8e02ff */
[----:B------:R-:W-:Y:S02]  /*2a80*/  IADD3 R22, P5, R22, UR10, RZ ;  /* 0x0000000a16167c10 */ /* 0x000fe4000ffbe0ff */
[----:B------:R-:W-:Y:S01]  /*2a90*/  FFMA R27, R80, R3, R27 ;  /* 0x00000003501b7223 */ /* 0x000fe2000000001b */
[----:B------:R-:W-:-:S04]  /*2aa0*/  IMAD R31, R31, UR7, R28 ;  /* 0x000000071f1f7c24 */ /* 0x000fc8000f8e021c */
[----:B------:R-:W-:Y:S02]  /*2ab0*/  F2FP.SATFINITE.E5M2.F32.PACK_AB_MERGE_C R29, RZ, R27, RZ ;  /* 0x0000001bff1d723e */ /* 0x000fe400048060ff */
[----:B------:R-:W-:Y:S02]  /*2ac0*/  IADD3.X R23, R23, UR11, R31, P5, !PT ;  /* 0x0000000b17177c10 */ /* 0x000fe4000affe41f */
[----:B------:R-:W-:Y:S01]  /*2ad0*/  PRMT R27, RZ, 0x7610, R27 ;  /* 0x00007610ff1b7816 */ /* 0x000fe2000000001b */
[----:B------:R3:W-:Y:S01]  /*2ae0*/  @!P3 STG.E.U8 desc[UR18][R8.64+0x1], R29 ;  /* 0x0000011d0800b986 */ /* 0x0007e2000c101112 */
[----:B------:R-:W-:Y:S05]  /*2af0*/  @P2 BRA `(.L_x_44) ;  /* 0x0000000000042947 */ /* 0x000fea0003800000 */
[----:B------:R4:W5:Y:S02]  /*2b00*/  LDG.E.U8 R27, desc[UR18][R22.64] ;  /* 0x00000012161b7981 */ /* 0x000964000c1e1100 */
.L_x_44:
[----:B------:R-:W-:Y:S05]  /*2b10*/  BSYNC B1 ;  /* 0x0000000000017941 */ /* 0x000fea0003800000 */
.L_x_43:
[----:B-----5:R-:W-:Y:S01]  /*2b20*/  LOP3.LUT R27, R27, 0xff, RZ, 0xc0, !PT ;  /* 0x000000ff1b1b7812 */ /* 0x020fe200078ec0ff */
[----:B------:R-:W-:Y:S01]  /*2b30*/  BSSY B1, `(.L_x_45) ;  /* 0x000000b000017945 */ /* 0x000fe20003800000 */
[----:B------:R-:W-:Y:S02]  /*2b40*/  ISETP.LT.OR P1, PT, R25, 0x9, !P1 ;  /* 0x000000091900780c */ /* 0x000fe40004f21670 */
[----:B------:R-:W-:-:S05]  /*2b50*/  F2FP.F16.E5M2.UNPACK_B R27, R27 ;  /* 0x0000001bff1b723e */ /* 0x000fca00020004ff */
[----:B------:R-:W-:Y:S01]  /*2b60*/  HADD2.F32 R28, -RZ, R27.H0_H0 ;  /* 0x2000001bff1c7230 */ /* 0x000fe20000004100 */
[----:B------:R-:W-:-:S04]  /*2b70*/  PRMT R27, RZ, 0x7610, R27 ;  /* 0x00007610ff1b7816 */ /* 0x000fc8000000001b */
[----:B------:R-:W-:-:S04]  /*2b80*/  FMUL R28, R28, R7 ;  /* 0x000000071c1c7220 */ /* 0x000fc80000400000 */
[----:B------:R-:W-:-:S05]  /*2b90*/  FFMA R28, R77, R3, R28 ;  /* 0x000000034d1c7223 */ /* 0x000fca000000001c */
[----:B---3--:R-:W-:-:S05]  /*2ba0*/  F2FP.SATFINITE.E5M2.F32.PACK_AB_MERGE_C R29, RZ, R28, RZ ;  /* 0x0000001cff1d723e */ /* 0x008fca00048060ff */
[----:B------:R3:W-:Y:S01]  /*2bb0*/  @!P2 STG.E.U8 desc[UR18][R10.64], R29 ;  /* 0x0000001d0a00a986 */ /* 0x0007e2000c101112 */
[----:B------:R-:W-:Y:S05]  /*2bc0*/  @P1 BRA `(.L_x_46) ;  /* 0x0000000000041947 */ /* 0x000fea0003800000 */
[----:B------:R0:W5:Y:S02]  /*2bd0*/  LDG.E.U8 R27, desc[UR18][R22.64+0x1] ;  /* 0x00000112161b7981 */ /* 0x000164000c1e1100 */
.L_x_46:
[----:B------:R-:W-:Y:S05]  /*2be0*/  BSYNC B1 ;  /* 0x0000000000017941 */ /* 0x000fea0003800000 */
.L_x_45:
[----:B-----5:R-:W-:Y:S01]  /*2bf0*/  LOP3.LUT R27, R27, 0xff, RZ, 0xc0, !PT ;  /* 0x000000ff1b1b7812 */ /* 0x020fe200078ec0ff */
[----:B------:R-:W-:Y:S01]  /*2c00*/  BSSY B1, `(.L_x_47) ;  /* 0x000000c000017945 */ /* 0x000fe20003800000 */
[----:B------:R-:W-:Y:S02]  /*2c10*/  ISETP.GE.AND P2, PT, R26, 0x9, PT ;  /* 0x000000091a00780c */ /* 0x000fe40003f46270 */
[----:B------:R-:W-:Y:S02]  /*2c20*/  F2FP.F16.E5M2.UNPACK_B R27, R27 ;  /* 0x0000001bff1b723e */ /* 0x000fe400020004ff */
[----:B------:R-:W-:-:S03]  /*2c30*/  ISETP.LT.OR P3, PT, R25, 0x1, !P2 ;  /* 0x000000011900780c */ /* 0x000fc60005761670 */
[----:B------:R-:W-:-:S05]  /*2c40*/  HADD2.F32 R28, -RZ, R27.H0_H0 ;  /* 0x2000001bff1c7230 */ /* 0x000fca0000004100 */
[----:B------:R-:W-:-:S04]  /*2c50*/  FMUL R27, R28, R7 ;  /* 0x000000071c1b7220 */ /* 0x000fc80000400000 */
[----:B------:R-:W-:-:S05]  /*2c60*/  FFMA R27, R78, R3, R27 ;  /* 0x000000034e1b7223 */ /* 0x000fca000000001b */
[----:B---3--:R-:W-:Y:S02]  /*2c70*/  F2FP.SATFINITE.E5M2.F32.PACK_AB_MERGE_C R29, RZ, R27, RZ ;  /* 0x0000001bff1d723e */ /* 0x008fe400048060ff */
[----:B------:R-:W-:-:S03]  /*2c80*/  PRMT R27, RZ, 0x7610, R27 ;  /* 0x00007610ff1b7816 */ /* 0x000fc6000000001b */
[----:B------:R3:W-:Y:S01]  /*2c90*/  @!P1 STG.E.U8 desc[UR18][R10.64+0x1], R29 ;  /* 0x0000011d0a009986 */ /* 0x0007e2000c101112 */
[----:B------:R-:W-:Y:S05]  /*2ca0*/  @P3 BRA `(.L_x_48) ;  /* 0x0000000000043947 */ /* 0x000fea0003800000 */
[----:B------:R0:W5:Y:S02]  /*2cb0*/  LDG.E.U8 R27, desc[UR18][R12.64+0x8] ;  /* 0x000008120c1b7981 */ /* 0x000164000c1e1100 */
.L_x_48:
[----:B------:R-:W-:Y:S05]  /*2cc0*/  BSYNC B1 ;  /* 0x0000000000017941 */ /* 0x000fea0003800000 */
.L_x_47:
        /* <DEDUP_REMOVED lines=13> */
.L_x_50:
[----:B------:R-:W-:Y:S05]  /*2da0*/  BSYNC B1 ;  /* 0x0000000000017941 */ /* 0x000fea0003800000 */
.L_x_49:
[----:B-----5:R-:W-:Y:S01]  /*2db0*/  LOP3.LUT R27, R27, 0xff, RZ, 0xc0, !PT ;  /* 0x000000ff1b1b7812 */ /* 0x020fe200078ec0ff */
[----:B------:R-:W-:Y:S01]  /*2dc0*/  BSSY B1, `(.L_x_51) ;  /* 0x000000b000017945 */ /* 0x000fe20003800000 */
[----:B------:R-:W-:Y:S02]  /*2dd0*/  ISETP.LT.OR P2, PT, R25, 0x9, !P2 ;  /* 0x000000091900780c */ /* 0x000fe40005741670 */
[----:B------:R-:W-:-:S05]  /*2de0*/  F2FP.F16.E5M2.UNPACK_B R27, R27 ;  /* 0x0000001bff1b723e */ /* 0x000fca00020004ff */
        /* <DEDUP_REMOVED lines=8> */
.L_x_52:
[----:B------:R-:W-:Y:S05]  /*2e70*/  BSYNC B1 ;  /* 0x0000000000017941 */ /* 0x000fea0003800000 */
.L_x_51:
        /* <DEDUP_REMOVED lines=12> */
.L_x_54:
[----:B------:R-:W-:Y:S05]  /*2f40*/  BSYNC B1 ;  /* 0x0000000000017941 */ /* 0x000fea0003800000 */
.L_x_53:
        /* <DEDUP_REMOVED lines=13> */
.L_x_56:
[----:B------:R-:W-:Y:S05]  /*3020*/  BSYNC B1 ;  /* 0x0000000000017941 */ /* 0x000fea0003800000 */
.L_x_55:
        /* <DEDUP_REMOVED lines=13> */
.L_x_58:
[----:B------:R-:W-:Y:S05]  /*3100*/  BSYNC B1 ;  /* 0x0000000000017941 */ /* 0x000fea0003800000 */
.L_x_57:
        /* <DEDUP_REMOVED lines=12> */
.L_x_60:
[----:B------:R-:W-:Y:S05]  /*31d0*/  BSYNC B1 ;  /* 0x0000000000017941 */ /* 0x000fea0003800000 */
.L_x_59:
        /* <DEDUP_REMOVED lines=12> */
.L_x_62:
[----:B------:R-:W-:Y:S05]  /*32a0*/  BSYNC B1 ;  /* 0x0000000000017941 */ /* 0x000fea0003800000 */
.L_x_61:
        /* <DEDUP_REMOVED lines=13> */
.L_x_64:
[----:B------:R-:W-:Y:S05]  /*3380*/  BSYNC B1 ;  /* 0x0000000000017941 */ /* 0x000fea0003800000 */
.L_x_63:
        /* <DEDUP_REMOVED lines=13> */
.L_x_66:
[----:B------:R-:W-:Y:S05]  /*3460*/  BSYNC B1 ;  /* 0x0000000000017941 */ /* 0x000fea0003800000 */
.L_x_65:
        /* <DEDUP_REMOVED lines=12> */
.L_x_68:
[----:B------:R-:W-:Y:S05]  /*3530*/  BSYNC B1 ;  /* 0x0000000000017941 */ /* 0x000fea0003800000 */
.L_x_67:
        /* <DEDUP_REMOVED lines=12> */
.L_x_70:
[----:B------:R-:W-:Y:S05]  /*3600*/  BSYNC B1 ;  /* 0x0000000000017941 */ /* 0x000fea0003800000 */
.L_x_69:
        /* <DEDUP_REMOVED lines=13> */
.L_x_72:
[----:B------:R-:W-:Y:S05]  /*36e0*/  BSYNC B1 ;  /* 0x0000000000017941 */ /* 0x000fea0003800000 */
.L_x_71:
        /* <DEDUP_REMOVED lines=13> */
.L_x_74:
[----:B------:R-:W-:Y:S05]  /*37c0*/  BSYNC B1 ;  /* 0x0000000000017941 */ /* 0x000fea0003800000 */
.L_x_73:
        /* <DEDUP_REMOVED lines=12> */
.L_x_76:
[----:B------:R-:W-:Y:S05]  /*3890*/  BSYNC B1 ;  /* 0x0000000000017941 */ /* 0x000fea0003800000 */
.L_x_75:
        /* <DEDUP_REMOVED lines=12> */
.L_x_78:
[----:B------:R-:W-:Y:S05]  /*3960*/  BSYNC B1 ;  /* 0x0000000000017941 */ /* 0x000fea0003800000 */
.L_x_77:
        /* <DEDUP_REMOVED lines=13> */
.L_x_80:
[----:B------:R-:W-:Y:S05]  /*3a40*/  BSYNC B1 ;  /* 0x0000000000017941 */ /* 0x000fea0003800000 */
.L_x_79:
        /* <DEDUP_REMOVED lines=13> */
.L_x_82:
[----:B------:R-:W-:Y:S05]  /*3b20*/  BSYNC B1 ;  /* 0x0000000000017941 */ /* 0x000fea0003800000 */
.L_x_81:
        /* <DEDUP_REMOVED lines=12> */
.L_x_84:
[----:B------:R-:W-:Y:S05]  /*3bf0*/  BSYNC B1 ;  /* 0x0000000000017941 */ /* 0x000fea0003800000 */
.L_x_83:
        /* <DEDUP_REMOVED lines=12> */
.L_x_86:
[----:B------:R-:W-:Y:S05]  /*3cc0*/  BSYNC B1 ;  /* 0x0000000000017941 */ /* 0x000fea0003800000 */
.L_x_85:
        /* <DEDUP_REMOVED lines=13> */
.L_x_88:
[----:B------:R-:W-:Y:S05]  /*3da0*/  BSYNC B1 ;  /* 0x0000000000017941 */ /* 0x000fea0003800000 */
.L_x_87:
[----:B-----5:R-:W-:Y:S01]  /*3db0*/  LOP3.LUT R27, R27, 0xff, RZ, 0xc0, !PT ;  /* 0x000000ff1b1b7812 */ /* 0x020fe200078ec0ff */
[----:B------:R-:W-:Y:S01]  /*3dc0*/  BSSY B1, `(.L_x_89) ;  /* 0x000000c000017945 */ /* 0x000fe20003800000 */
[----:B------:R-:W-:Y:S02]  /*3dd0*/  ISETP.GE.AND P1, PT, R26, 0x32, PT ;  /* 0x000000321a00780c */ /* 0x000fe40003f26270 */
[----:B------:R-:W-:Y:S02]  /*3de0*/  F2FP.F16.E5M2.UNPACK_B R27, R27 ;  /* 0x0000001bff1b723e */ /* 0x000fe400020004ff */
[----:B------:R-:W-:-:S03]  /*3df0*/  ISETP.LT.OR P5, PT, R25, 0x1, !P1 ;  /* 0x000000011900780c */ /* 0x000fc60004fa1670 */
[----:B------:R-:W-:-:S05]  /*3e00*/  HADD2.F32 R28, -RZ, R27.H0_H0 ;  /* 0x2000001bff1c7230 */ /* 0x000fca0000004100 */
[----:B------:R-:W-:-:S04]  /*3e10*/  FMUL R28, R28, R7 ;  /* 0x000000071c1c7220 */ /* 0x000fc80000400000 */
[----:B------:R-:W-:Y:S01]  /*3e20*/  FFMA R28, R21, R3, R28 ;  /* 0x00000003151c7223 */ /* 0x000fe2000000001c */
[----:B------:R-:W-:-:S04]  /*3e30*/  PRMT R21, RZ, 0x7610, R21 ;  /* 0x00007610ff157816 */ /* 0x000fc80000000015 */
[----:B------:R-:W-:-:S05]  /*3e40*/  F2FP.SATFINITE.E5M2.F32.PACK_AB_MERGE_C R27, RZ, R28, RZ ;  /* 0x0000001cff1b723e */ /* 0x000fca00048060ff */
[----:B------:R0:W-:Y:S01]  /*3e50*/  @!P3 STG.E.U8 desc[UR18][R8.64+0x30], R27 ;  /* 0x0000301b0800b986 */ /* 0x0001e2000c101112 */
[----:B------:R-:W-:Y:S05]  /*3e60*/  @P5 BRA `(.L_x_90) ;  /* 0x0000000000045947 */ /* 0x000fea0003800000 */
[----:B------:R0:W5:Y:S02]  /*3e70*/  LDG.E.U8 R21, desc[UR18][R12.64+0x31] ;  /* 0x000031120c157981 */ /* 0x000164000c1e1100 */
.L_x_90:
[----:B------:R-:W-:Y:S05]  /*3e80*/  BSYNC B1 ;  /* 0x0000000000017941 */ /* 0x000fea0003800000 */
.L_x_89:
[----:B-----5:R-:W-:Y:S01]  /*3e90*/  LOP3.LUT R21, R21, 0xff, RZ, 0xc0, !PT ;  /* 0x000000ff15157812 */ /* 0x020fe200078ec0ff */
[----:B------:R-:W-:Y:S01]  /*3ea0*/  BSSY B1, `(.L_x_91) ;  /* 0x000000b000017945 */ /* 0x000fe20003800000 */
[----:B------:R-:W-:Y:S02]  /*3eb0*/  ISETP.LT.OR P2, PT, R25, 0x9, !P2 ;  /* 0x000000091900780c */ /* 0x000fe40005741670 */
[----:B------:R-:W-:-:S05]  /*3ec0*/  F2FP.F16.E5M2.UNPACK_B R21, R21 ;  /* 0x00000015ff15723e */ /* 0x000fca00020004ff */
        /* <DEDUP_REMOVED lines=8> */
.L_x_92:
[----:B------:R-:W-:Y:S05]  /*3f50*/  BSYNC B1 ;  /* 0x0000000000017941 */ /* 0x000fea0003800000 */
.L_x_91:
        /* <DEDUP_REMOVED lines=8> */
[----:B0-----:R-:W-:-:S05]  /*3fe0*/  F2FP.SATFINITE.E5M2.F32.PACK_AB_MERGE_C R21, RZ, R20, RZ ;  /* 0x00000014ff15723e */ /* 0x001fca00048060ff */
[----:B------:R0:W-:Y:S01]  /*3ff0*/  @!P2 STG.E.U8 desc[UR18][R10.64+0x30], R21 ;  /* 0x000030150a00a986 */ /* 0x0001e2000c101112 */
[----:B------:R-:W-:Y:S05]  /*4000*/  @P1 BRA `(.L_x_94) ;  /* 0x0000000000041947 */ /* 0x000fea0003800000 */
[----:B------:R0:W5:Y:S02]  /*4010*/  LDG.E.U8 R19, desc[UR18][R22.64+0x31] ;  /* 0x0000311216137981 */ /* 0x000164000c1e1100 */
.L_x_94:
[----:B------:R-:W-:Y:S05]  /*4020*/  BSYNC B1 ;  /* 0x0000000000017941 */ /* 0x000fea0003800000 */
.L_x_93:
        /* <DEDUP_REMOVED lines=13> */
.L_x_96:
[----:B------:R-:W-:Y:S05]  /*4100*/  BSYNC B1 ;  /* 0x0000000000017941 */ /* 0x000fea0003800000 */
.L_x_95:
        /* <DEDUP_REMOVED lines=13> */
.L_x_98:
[----:B------:R-:W-:Y:S05]  /*41e0*/  BSYNC B1 ;  /* 0x0000000000017941 */ /* 0x000fea0003800000 */
.L_x_97:
[----:B-----5:R-:W-:Y:S01]  /*41f0*/  LOP3.LUT R17, R17, 0xff, RZ, 0xc0, !PT ;  /* 0x000000ff11117812 */ /* 0x020fe200078ec0ff */
[----:B------:R-:W-:Y:S01]  /*4200*/  BSSY B1, `(.L_x_99) ;  /* 0x000000b000017945 */ /* 0x000fe20003800000 */
[----:B------:R-:W-:Y:S02]  /*4210*/  ISETP.LT.OR P2, PT, R25, 0x9, !P2 ;  /* 0x000000091900780c */ /* 0x000fe40005741670 */
[----:B------:R-:W-:-:S05]  /*4220*/  F2FP.F16.E5M2.UNPACK_B R17, R17 ;  /* 0x00000011ff11723e */ /* 0x000fca00020004ff */
[----:B0-2---:R-:W-:-:S05]  /*4230*/  HADD2.F32 R12, -RZ, R17.H0_H0 ;  /* 0x20000011ff0c7230 */ /* 0x005fca0000004100 */
[----:B------:R-:W-:Y:S01]  /*4240*/  FMUL R13, R12, R7 ;  /* 0x000000070c0d7220 */ /* 0x000fe20000400000 */
[----:B------:R-:W-:-:S03]  /*4250*/  PRMT R12, RZ, 0x7610, R12 ;  /* 0x00007610ff0c7816 */ /* 0x000fc6000000000c */
[----:B------:R-:W-:-:S05]  /*4260*/  FFMA R13, R16, R3, R13 ;  /* 0x00000003100d7223 */ /* 0x000fca000000000d */
[----:B------:R-:W-:-:S05]  /*4270*/  F2FP.SATFINITE.E5M2.F32.PACK_AB_MERGE_C R13, RZ, R13, RZ ;  /* 0x0000000dff0d723e */ /* 0x000fca00048060ff */
[----:B------:R0:W-:Y:S01]  /*4280*/  @!P5 STG.E.U8 desc[UR18][R8.64+0x39], R13 ;  /* 0x0000390d0800d986 */ /* 0x0001e2000c101112 */
[----:B------:R-:W-:Y:S05]  /*4290*/  @P2 BRA `(.L_x_100) ;  /* 0x0000000000042947 */ /* 0x000fea0003800000 */
[----:B------:R2:W5:Y:S02]  /*42a0*/  LDG.E.U8 R12, desc[UR18][R22.64+0x38] ;  /* 0x00003812160c7981 */ /* 0x000564000c1e1100 */
.L_x_100:
[----:B------:R-:W-:Y:S05]  /*42b0*/  BSYNC B1 ;  /* 0x0000000000017941 */ /* 0x000fea0003800000 */
.L_x_99:
[----:B-----5:R-:W-:Y:S01]  /*42c0*/  LOP3.LUT R12, R12, 0xff, RZ, 0xc0, !PT ;  /* 0x000000ff0c0c7812 */ /* 0x020fe200078ec0ff */
[----:B------:R-:W-:Y:S01]  /*42d0*/  BSSY B1, `(.L_x_101) ;  /* 0x000000b000017945 */ /* 0x000fe20003800000 */
[----:B------:R-:W-:Y:S02]  /*42e0*/  ISETP.LT.OR P1, PT, R25, 0x9, !P1 ;  /* 0x000000091900780c */ /* 0x000fe40004f21670 */
[----:B------:R-:W-:Y:S02]  /*42f0*/  F2FP.F16.E5M2.UNPACK_B R12, R12 ;  /* 0x0000000cff0c723e */ /* 0x000fe400020004ff */
[----:B01----:R-:W-:-:S03]  /*4300*/  PRMT R8, RZ, 0x7610, R8 ;  /* 0x00007610ff087816 */ /* 0x003fc60000000008 */
[----:B------:R-:W-:-:S05]  /*4310*/  HADD2.F32 R12, -RZ, R12.H0_H0 ;  /* 0x2000000cff0c7230 */ /* 0x000fca0000004100 */
[----:B------:R-:W-:-:S04]  /*4320*/  FMUL R12, R12, R7 ;  /* 0x000000070c0c7220 */ /* 0x000fc80000400000 */
[----:B------:R-:W-:-:S05]  /*4330*/  FFMA R12, R15, R3, R12 ;  /* 0x000000030f0c7223 */ /* 0x000fca000000000c */
[----:B------:R-:W-:-:S05]  /*4340*/  F2FP.SATFINITE.E5M2.F32.PACK_AB_MERGE_C R9, RZ, R12, RZ ;  /* 0x0000000cff09723e */ /* 0x000fca00048060ff */
[----:B------:R0:W-:Y:S01]  /*4350*/  @!P2 STG.E.U8 desc[UR18][R10.64+0x38], R9 ;  /* 0x000038090a00a986 */ /* 0x0001e2000c101112 */
[----:B------:R-:W-:Y:S05]  /*4360*/  @P1 BRA `(.L_x_102) ;  /* 0x0000000000041947 */ /* 0x000fea0003800000 */
[----:B------:R1:W5:Y:S02]  /*4370*/  LDG.E.U8 R8, desc[UR18][R22.64+0x39] ;  /* 0x0000391216087981 */ /* 0x000364000c1e1100 */
.L_x_102:
[----:B------:R-:W-:Y:S05]  /*4380*/  BSYNC B1 ;  /* 0x0000000000017941 */ /* 0x000fea0003800000 */
.L_x_101:
[----:B------:R-:W-:Y:S05]  /*4390*/  @P1 BRA `(.L_x_103) ;  /* 0x0000000800601947 */ /* 0x000fea0003800000 */
[----:B-----5:R-:W-:-:S04]  /*43a0*/  LOP3.LUT R8, R8, 0xff, RZ, 0xc0, !PT ;  /* 0x000000ff08087812 */ /* 0x020fc800078ec0ff */
[----:B------:R-:W-:-:S05]  /*43b0*/  F2FP.F16.E5M2.UNPACK_B R8, R8 ;  /* 0x00000008ff08723e */ /* 0x000fca00020004ff */
[----:B------:R-:W-:-:S05]  /*43c0*/  HADD2.F32 R8, -RZ, R8.H0_H0 ;  /* 0x20000008ff087230 */ /* 0x000fca0000004100 */
[----:B0-----:R-:W-:-:S04]  /*43d0*/  FMUL R9, R8, R7 ;  /* 0x0000000708097220 */ /* 0x001fc80000400000 */
[----:B------:R-:W-:-:S05]  /*43e0*/  FFMA R9, R14, R3, R9 ;  /* 0x000000030e097223 */ /* 0x000fca0000000009 */
[----:B------:R-:W-:-:S05]  /*43f0*/  F2FP.SATFINITE.E5M2.F32.PACK_AB_MERGE_C R9, RZ, R9, RZ ;  /* 0x00000009ff09723e */ /* 0x000fca00048060ff */
[----:B------:R0:W-:Y:S01]  /*4400*/  STG.E.U8 desc[UR18][R10.64+0x39], R9 ;  /* 0x000039090a007986 */ /* 0x0001e2000c101112 */
[----:B------:R-:W-:Y:S05]  /*4410*/  BRA `(.L_x_103) ;  /* 0x0000000800407947 */ /* 0x000fea0003800000 */
.L_x_38:
[----:B------:R-:W-:Y:S01]  /*4420*/  ISETP.GE.AND P1, PT, R26, 0x2, PT ;  /* 0x000000021a00780c */ /* 0x000fe20003f26270 */
[-C--:B--2---:R-:W-:Y:S01]  /*4430*/  FMUL R80, R80, R3.reuse ;  /* 0x0000000350507220 */ /* 0x084fe20000400000 */
[----:B------:R-:W-:Y:S01]  /*4440*/  ISETP.GE.AND P3, PT, R26, 0x1, PT ;  /* 0x000000011a00780c */ /* 0x000fe20003f66270 */
[-C--:B------:R-:W-:Y:S01]  /*4450*/  FMUL R79, R79, R3.reuse ;  /* 0x000000034f4f7220 */ /* 0x080fe20000400000 */
[----:B------:R-:W-:Y:S01]  /*4460*/  ISETP.LT.OR P5, PT, R25, 0x1, !P1 ;  /* 0x000000011900780c */ /* 0x000fe20004fa1670 */
[-C--:B------:R-:W-:Y:S01]  /*4470*/  FMUL R77, R77, R3.reuse ;  /* 0x000000034d4d7220 */ /* 0x080fe20000400000 */
[C---:B------:R-:W-:Y:S01]  /*4480*/  ISETP.LT.OR P2, PT, R25.reuse, 0x1, !P3 ;  /* 0x000000011900780c */ /* 0x040fe20005f41670 */
[-C--:B------:R-:W-:Y:S01]  /*4490*/  FMUL R78, R78, R3.reuse ;  /* 0x000000034e4e7220 */ /* 0x080fe20000400000 */
[----:B------:R-:W-:Y:S01]  /*44a0*/  ISETP.LT.OR P3, PT, R25, 0x9, !P3 ;  /* 0x000000091900780c */ /* 0x000fe20005f61670 */
[-C--:B------:R-:W-:Y:S01]  /*44b0*/  FMUL R75, R75, R3.reuse ;  /* 0x000000034b4b7220 */ /* 0x080fe20000400000 */
[----:B------:R-:W-:Y:S01]  /*44c0*/  F2FP.SATFINITE.E5M2.F32.PACK_AB_MERGE_C R13, RZ, R80, RZ ;  /* 0x00000050ff0d723e */ /* 0x000fe200048060ff */
[----:B------:R-:W-:Y:S01]  /*44d0*/  FMUL R76, R76, R3 ;  /* 0x000000034c4c7220 */ /* 0x000fe20000400000 */
[----:B------:R-:W-:Y:S01]  /*44e0*/  F2FP.SATFINITE.E5M2.F32.PACK_AB_MERGE_C R79, RZ, R79, RZ ;  /* 0x0000004fff4f723e */ /* 0x000fe200048060ff */
[----:B------:R-:W-:Y:S01]  /*44f0*/  FMUL R73, R73, R3 ;  /* 0x0000000349497220 */ /* 0x000fe20000400000 */
[----:B------:R-:W-:Y:S01]  /*4500*/  F2FP.SATFINITE.E5M2.F32.PACK_AB_MERGE_C R77, RZ, R77, RZ ;  /* 0x0000004dff4d723e */ /* 0x000fe200048060ff */
[-C--:B------:R-:W-:Y:S01]  /*4510*/  FMUL R74, R74, R3.reuse ;  /* 0x000000034a4a7220 */ /* 0x080fe20000400000 */
[C---:B------:R-:W-:Y:S01]  /*4520*/  ISETP.LT.OR P1, PT, R25.reuse, 0x9, !P1 ;  /* 0x000000091900780c */ /* 0x040fe20004f21670 */
[----:B------:R0:W-:Y:S01]  /*4530*/  @!P5 STG.E.U8 desc[UR18][R8.64+0x1], R13 ;  /* 0x0000010d0800d986 */ /* 0x0001e2000c101112 */
[----:B------:R-:W-:Y:S01]  /*4540*/  ISETP.GE.AND P5, PT, R26, 0x9, PT ;  /* 0x000000091a00780c */ /* 0x000fe20003fa6270 */
[----:B------:R-:W-:Y:S01]  /*4550*/  FMUL R72, R72, R3 ;  /* 0x0000000348487220 */ /* 0x000fe20000400000 */
[----:B------:R-:W-:Y:S01]  /*4560*/  F2FP.SATFINITE.E5M2.F32.PACK_AB_MERGE_C R75, RZ, R75, RZ ;  /* 0x0000004bff4b723e */ /* 0x000fe200048060ff */
[----:B------:R-:W-:Y:S01]  /*4570*/  @!P2 STG.E.U8 desc[UR18][R8.64], R79 ;  /* 0x0000004f0800a986 */ /* 0x000fe2000c101112 */
[----:B------:R-:W-:Y:S01]  /*4580*/  ISETP.GE.AND P2, PT, R26, 0xa, PT ;  /* 0x0000000a1a00780c */ /* 0x000fe20003f46270 */
[-C--:B------:R-:W-:Y:S01]  /*4590*/  FMUL R70, R70, R3.reuse ;  /* 0x0000000346467220 */ /* 0x080fe20000400000 */
[----:B------:R-:W-:Y:S01]  /*45a0*/  F2FP.SATFINITE.E5M2.F32.PACK_AB_MERGE_C R23, RZ, R76, RZ ;  /* 0x0000004cff17723e */ /* 0x000fe200048060ff */
[----:B------:R-:W-:Y:S01]  /*45b0*/  @!P3 STG.E.U8 desc[UR18][R10.64], R77 ;  /* 0x0000004d0a00b986 */ /* 0x000fe2000c101112 */
[----:B------:R-:W-:Y:S01]  /*45c0*/  ISETP.LT.OR P3, PT, R25, 0x1, !P5 ;  /* 0x000000011900780c */ /* 0x000fe20006f61670 */
[-C--:B------:R-:W-:Y:S01]  /*45d0*/  FMUL R69, R69, R3.reuse ;  /* 0x0000000345457220 */ /* 0x080fe20000400000 */
[C---:B------:R-:W-:Y:S01]  /*45e0*/  ISETP.LT.OR P6, PT, R25.reuse, 0x1, !P2 ;  /* 0x000000011900780c */ /* 0x040fe200057c1670 */
[-C--:B------:R-:W-:Y:S01]  /*45f0*/  FMUL R68, R68, R3.reuse ;  /* 0x0000000344447220 */ /* 0x080fe20000400000 */
[----:B------:R-:W-:Y:S01]  /*4600*/  ISETP.LT.OR P5, PT, R25, 0x9, !P5 ;  /* 0x000000091900780c */ /* 0x000fe20006fa1670 */
[-C--:B------:R-:W-:Y:S01]  /*4610*/  FMUL R67, R67, R3.reuse ;  /* 0x0000000343437220 */ /* 0x080fe20000400000 */
[----:B0-----:R-:W-:Y:S01]  /*4620*/  F2FP.SATFINITE.E5M2.F32.PACK_AB_MERGE_C R13, RZ, R78, RZ ;  /* 0x0000004eff0d723e */ /* 0x001fe200048060ff */
[----:B------:R-:W-:Y:S01]  /*4630*/  FMUL R66, R66, R3 ;  /* 0x0000000342427220 */ /* 0x000fe20000400000 */
[----:B------:R-:W-:Y:S01]  /*4640*/  F2FP.SATFINITE.E5M2.F32.PACK_AB_MERGE_C R73, RZ, R73, RZ ;  /* 0x00000049ff49723e */ /* 0x000fe200048060ff */
[-C--:B------:R-:W-:Y:S01]  /*4650*/  FMUL R65, R65, R3.reuse ;  /* 0x0000000341417220 */ /* 0x080fe20000400000 */
[C---:B------:R-:W-:Y:S01]  /*4660*/  ISETP.LT.OR P2, PT, R25.reuse, 0x9, !P2 ;  /* 0x000000091900780c */ /* 0x040fe20005741670 */
[----:B------:R0:W-:Y:S01]  /*4670*/  @!P1 STG.E.U8 desc[UR18][R10.64+0x1], R13 ;  /* 0x0000010d0a009986 */ /* 0x0001e2000c101112 */
[----:B------:R-:W-:Y:S01]  /*4680*/  ISETP.GE.AND P1, PT, R26, 0x12, PT ;  /* 0x000000121a00780c */ /* 0x000fe20003f26270 */
[-C--:B------:R-:W-:Y:S01]  /*4690*/  FMUL R64, R64, R3.reuse ;  /* 0x0000000340407220 */ /* 0x080fe20000400000 */
[----:B------:R-:W-:Y:S01]  /*46a0*/  F2FP.SATFINITE.E5M2.F32.PACK_AB_MERGE_C R27, RZ, R70, RZ ;  /* 0x00000046ff1b723e */ /* 0x000fe200048060ff */
[----:B------:R-:W-:Y:S01]  /*46b0*/  @!P3 STG.E.U8 desc[UR18][R8.64+0x8], R75 ;  /* 0x0000084b0800b986 */ /* 0x000fe2000c101112 */
[----:B------:R-:W-:Y:S01]  /*46c0*/  ISETP.GE.AND P3, PT, R26, 0x11, PT ;  /* 0x000000111a00780c */ /* 0x000fe20003f66270 */
[----:B------:R-:W-:Y:S01]  /*46d0*/  FMUL R62, R62, R3 ;  /* 0x000000033e3e7220 */ /* 0x000fe20000400000 */
[----:B------:R-:W-:Y:S01]  /*46e0*/  F2FP.SATFINITE.E5M2.F32.PACK_AB_MERGE_C R69, RZ, R69, RZ ;  /* 0x00000045ff45723e */ /* 0x000fe200048060ff */
[----:B------:R1:W-:Y:S01]  /*46f0*/  @!P6 STG.E.U8 desc[UR18][R8.64+0x9], R23 ;  /* 0x000009170800e986 */ /* 0x0003e2000c101112 */
[----:B------:R-:W-:Y:S01]  /*4700*/  ISETP.LT.OR P6, PT, R25, 0x1, !P1 ;  /* 0x000000011900780c */ /* 0x000fe20004fc1670 */
[-C--:B------:R-:W-:Y:S01]  /*4710*/  FMUL R63, R63, R3.reuse ;  /* 0x000000033f3f7220 */ /* 0x080fe20000400000 */
[C---:B------:R-:W-:Y:S01]  /*4720*/  ISETP.LT.OR P1, PT, R25.reuse, 0x9, !P1 ;  /* 0x000000091900780c */ /* 0x040fe20004f21670 */
[----:B------:R-:W-:Y:S01]  /*4730*/  @!P5 STG.E.U8 desc[UR18][R10.64+0x8], R73 ;  /* 0x000008490a00d986 */ /* 0x000fe2000c101112 */
[----:B------:R-:W-:Y:S01]  /*4740*/  ISETP.LT.OR P5, PT, R25, 0x1, !P3 ;  /* 0x000000011900780c */ /* 0x000fe20005fa1670 */
[-C--:B------:R-:W-:Y:S01]  /*4750*/  FMUL R61, R61, R3.reuse ;  /* 0x000000033d3d7220 */ /* 0x080fe20000400000 */
[----:B------:R-:W-:Y:S01]  /*4760*/  ISETP.LT.OR P3, PT, R25, 0x9, !P3 ;  /* 0x000000091900780c */ /* 0x000fe20005f61670 */
[-C--:B------:R-:W-:Y:S01]  /*4770*/  FMUL R60, R60, R3.reuse ;  /* 0x000000033c3c7220 */ /* 0x080fe20000400000 */
[----:B0-----:R-:W-:Y:S01]  /*4780*/  F2FP.SATFINITE.E5M2.F32.PACK_AB_MERGE_C R13, RZ, R74, RZ ;  /* 0x0000004aff0d723e */ /* 0x001fe200048060ff */
[----:B------:R-:W-:Y:S01]  /*4790*/  FMUL R58, R58, R3 ;  /* 0x000000033a3a7220 */ /* 0x000fe20000400000 */
[----:B------:R-:W-:Y:S01]  /*47a0*/  F2FP.SATFINITE.E5M2.F32.PACK_AB_MERGE_C R67, RZ, R67, RZ ;  /* 0x00000043ff43723e */ /* 0x000fe200048060ff */
[-C--:B------:R-:W-:Y:S01]  /*47b0*/  FMUL R59, R59, R3.reuse ;  /* 0x000000033b3b7220 */ /* 0x080fe20000400000 */
[----:B-1----:R-:W-:Y:S01]  /*47c0*/  F2FP.SATFINITE.E5M2.F32.PACK_AB_MERGE_C R23, RZ, R72, RZ ;  /* 0x00000048ff17723e */ /* 0x002fe200048060ff */
[----:B------:R0:W-:Y:S01]  /*47d0*/  @!P2 STG.E.U8 desc[UR18][R10.64+0x9], R13 ;  /* 0x0000090d0a00a986 */ /* 0x0001e2000c101112 */
[C---:B------:R-:W-:Y:S01]  /*47e0*/  ISETP.GE.AND P2, PT, R26.reuse, 0x1a, PT ;  /* 0x0000001a1a00780c */ /* 0x040fe20003f46270 */
[----:B------:R-:W-:Y:S01]  /*47f0*/  FMUL R57, R57, R3 ;  /* 0x0000000339397220 */ /* 0x000fe20000400000 */
[----:B------:R-:W-:Y:S01]  /*4800*/  F2FP.SATFINITE.E5M2.F32.PACK_AB_MERGE_C R65, RZ, R65, RZ ;  /* 0x00000041ff41723e */ /* 0x000fe200048060ff */
[----:B------:R1:W-:Y:S01]  /*4810*/  @!P5 STG.E.U8 desc[UR18][R8.64+0x10], R23 ;  /* 0x000010170800d986 */ /* 0x0003e2000c101112 */
[----:B------:R-:W-:Y:S01]  /*4820*/  ISETP.GE.AND P5, PT, R26, 0x19, PT ;  /* 0x000000191a00780c */ /* 0x000fe20003fa6270 */
[----:B------:R-:W-:Y:S01]  /*4830*/  FMUL R56, R56, R3 ;  /* 0x0000000338387220 */ /* 0x000fe20000400000 */
[----:B------:R-:W-:Y:S01]  /*4840*/  F2FP.SATFINITE.E5M2.F32.PACK_AB_MERGE_C R63, RZ, R63, RZ ;  /* 0x0000003fff3f723e */ /* 0x000fe200048060ff */
[----:B------:R-:W-:Y:S01]  /*4850*/  @!P6 STG.E.U8 desc[UR18][R8.64+0x11], R27 ;  /* 0x0000111b0800e986 */ /* 0x000fe2000c101112 */
[----:B------:R-:W-:Y:S01]  /*4860*/  ISETP.LT.OR P6, PT, R25, 0x1, !P2 ;  /* 0x000000011900780c */ /* 0x000fe200057c1670 */
[-C--:B------:R-:W-:Y:S01]  /*4870*/  FMUL R21, R21, R3.reuse ;  /* 0x0000000315157220 */ /* 0x080fe20000400000 */
[C---:B------:R-:W-:Y:S01]  /*4880*/  ISETP.LT.OR P2, PT, R25.reuse, 0x9, !P2 ;  /* 0x000000091900780c */ /* 0x040fe20005741670 */
[----:B------:R-:W-:Y:S01]  /*4890*/  @!P3 STG.E.U8 desc[UR18][R10.64+0x10], R69 ;  /* 0x000010450a00b986 */ /* 0x000fe2000c101112 */
[C---:B------:R-:W-:Y:S01]  /*48a0*/  ISETP.LT.OR P3, PT, R25.reuse, 0x1, !P5 ;  /* 0x000000011900780c */ /* 0x040fe20006f61670 */
[-C--:B------:R-:W-:Y:S01]  /*48b0*/  FMUL R20, R20, R3.reuse ;  /* 0x0000000314147220 */ /* 0x080fe20000400000 */
[----:B------:R-:W-:Y:S01]  /*48c0*/  ISETP.LT.OR P5, PT, R25, 0x9, !P5 ;  /* 0x000000091900780c */ /* 0x000fe20006fa1670 */
[-C--:B------:R-:W-:Y:S01]  /*48d0*/  FMUL R19, R19, R3.reuse ;  /* 0x0000000313137220 */ /* 0x080fe20000400000 */
[----:B0-----:R-:W-:Y:S01]  /*48e0*/  F2FP.SATFINITE.E5M2.F32.PACK_AB_MERGE_C R13, RZ, R68, RZ ;  /* 0x00000044ff0d723e */ /* 0x001fe200048060ff */
[-C--:B------:R-:W-:Y:S01]  /*48f0*/  FMUL R18, R18, R3.reuse ;  /* 0x0000000312127220 */ /* 0x080fe20000400000 */
[----:B-1----:R-:W-:Y:S01]  /*4900*/  F2FP.SATFINITE.E5M2.F32.PACK_AB_MERGE_C R23, RZ, R66, RZ ;  /* 0x00000042ff17723e */ /* 0x002fe200048060ff */
[----:B------:R-:W-:Y:S01]  /*4910*/  FMUL R17, R17, R3 ;  /* 0x0000000311117220 */ /* 0x000fe20000400000 */
[----:B------:R-:W-:Y:S01]  /*4920*/  F2FP.SATFINITE.E5M2.F32.PACK_AB_MERGE_C R61, RZ, R61, RZ ;  /* 0x0000003dff3d723e */ /* 0x000fe200048060ff */
[----:B------:R0:W-:Y:S01]  /*4930*/  @!P1 STG.E.U8 desc[UR18][R10.64+0x11], R13 ;  /* 0x0000110d0a009986 */ /* 0x0001e2000c101112 */
[----:B------:R-:W-:Y:S01]  /*4940*/  ISETP.GE.AND P1, PT, R26, 0x22, PT ;  /* 0x000000221a00780c */ /* 0x000fe20003f26270 */
[----:B------:R-:W-:Y:S01]  /*4950*/  FMUL R16, R16, R3 ;  /* 0x0000000310107220 */ /* 0x000fe20000400000 */
[----:B------:R-:W-:Y:S01]  /*4960*/  F2FP.SATFINITE.E5M2.F32.PACK_AB_MERGE_C R59, RZ, R59, RZ ;  /* 0x0000003bff3b723e */ /* 0x000fe200048060ff */
[----:B------:R-:W-:Y:S01]  /*4970*/  @!P3 STG.E.U8 desc[UR18][R8.64+0x18], R67 ;  /* 0x000018430800b986 */ /* 0x000fe2000c101112 */
[----:B------:R-:W-:Y:S01]  /*4980*/  ISETP.GE.AND P3, PT, R26, 0x21, PT ;  /* 0x000000211a00780c */ /* 0x000fe20003f66270 */
[----:B------:R-:W-:Y:S01]  /*4990*/  FMUL R15, R15, R3 ;  /* 0x000000030f0f7220 */ /* 0x000fe20000400000 */
[----:B------:R-:W-:Y:S01]  /*49a0*/  F2FP.SATFINITE.E5M2.F32.PACK_AB_MERGE_C R57, RZ, R57, RZ ;  /* 0x00000039ff39723e */ /* 0x000fe200048060ff */
[----:B------:R1:W-:Y:S01]  /*49b0*/  @!P6 STG.E.U8 desc[UR18][R8.64+0x19], R23 ;  /* 0x000019170800e986 */ /* 0x0003e2000c101112 */
[C---:B------:R-:W-:Y:S01]  /*49c0*/  ISETP.LT.OR P6, PT, R25.reuse, 0x1, !P3 ;  /* 0x000000011900780c */ /* 0x040fe20005fc1670 */
[----:B------:R-:W-:Y:S01]  /*49d0*/  FMUL R14, R14, R3 ;  /* 0x000000030e0e7220 */ /* 0x000fe20000400000 */
[C---:B------:R-:W-:Y:S01]  /*49e0*/  ISETP.LT.OR P3, PT, R25.reuse, 0x9, !P3 ;  /* 0x000000091900780c */ /* 0x040fe20005f61670 */
[----:B------:R-:W-:Y:S01]  /*49f0*/  @!P5 STG.E.U8 desc[UR18][R10.64+0x18], R65 ;  /* 0x000018410a00d986 */ /* 0x000fe2000c101112 */
[----:B------:R-:W-:-:S02]  /*4a00*/  ISETP.LT.OR P5, PT, R25, 0x1, !P1 ;  /* 0x000000011900780c */ /* 0x000fc40004fa1670 */
[----:B0-----:R-:W-:Y:S02]  /*4a10*/  F2FP.SATFINITE.E5M2.F32.PACK_AB_MERGE_C R13, RZ, R64, RZ ;  /* 0x00000040ff0d723e */ /* 0x001fe400048060ff */
[----:B------:R-:W-:Y:S02]  /*4a20*/  ISETP.LT.OR P1, PT, R25, 0x9, !P1 ;  /* 0x000000091900780c */ /* 0x000fe40004f21670 */
[----:B------:R-:W-:Y:S01]  /*4a30*/  F2FP.SATFINITE.E5M2.F32.PACK_AB_MERGE_C R21, RZ, R21, RZ ;  /* 0x00000015ff15723e */ /* 0x000fe200048060ff */
[----:B------:R0:W-:Y:S01]  /*4a40*/  @!P2 STG.E.U8 desc[UR18][R10.64+0x19], R13 ;  /* 0x0000190d0a00a986 */ /* 0x0001e2000c101112 */
[----:B-1----:R-:W-:Y:S02]  /*4a50*/  F2FP.SATFINITE.E5M2.F32.PACK_AB_MERGE_C R23, RZ, R62, RZ ;  /* 0x0000003eff17723e */ /* 0x002fe400048060ff */
[----:B------:R-:W-:Y:S01]  /*4a60*/  ISETP.GE.AND P2, PT, R26, 0x2a, PT ;  /* 0x0000002a1a00780c */ /* 0x000fe20003f46270 */
[----:B------:R-:W-:Y:S01]  /*4a70*/  @!P6 STG.E.U8 desc[UR18][R8.64+0x20], R63 ;  /* 0x0000203f0800e986 */ /* 0x000fe2000c101112 */
[----:B------:R-:W-:-:S02]  /*4a80*/  F2FP.SATFINITE.E5M2.F32.PACK_AB_MERGE_C R19, RZ, R19, RZ ;  /* 0x00000013ff13723e */ /* 0x000fc400048060ff */
[----:B------:R-:W-:Y:S01]  /*4a90*/  F2FP.SATFINITE.E5M2.F32.PACK_AB_MERGE_C R17, RZ, R17, RZ ;  /* 0x00000011ff11723e */ /* 0x000fe200048060ff */
[----:B------:R1:W-:Y:S01]  /*4aa0*/  @!P5 STG.E.U8 desc[UR18][R8.64+0x21], R23 ;  /* 0x000021170800d986 */ /* 0x0003e2000c101112 */
[----:B------:R-:W-:Y:S02]  /*4ab0*/  ISETP.GE.AND P5, PT, R26, 0x29, PT ;  /* 0x000000291a00780c */ /* 0x000fe40003fa6270 */
[----:B------:R-:W-:Y:S01]  /*4ac0*/  F2FP.SATFINITE.E5M2.F32.PACK_AB_MERGE_C R15, RZ, R15, RZ ;  /* 0x0000000fff0f723e */ /* 0x000fe200048060ff */
[----:B------:R-:W-:Y:S01]  /*4ad0*/  @!P3 STG.E.U8 desc[UR18][R10.64+0x20], R61 ;  /* 0x0000203d0a00b986 */ /* 0x000fe2000c101112 */
[C---:B------:R-:W-:Y:S02]  /*4ae0*/  ISETP.LT.OR P3, PT, R25.reuse, 0x1, !P2 ;  /* 0x000000011900780c */ /* 0x040fe40005761670 */
[C---:B------:R-:W-:Y:S02]  /*4af0*/  ISETP.LT.OR P6, PT, R25.reuse, 0x1, !P5 ;  /* 0x000000011900780c */ /* 0x040fe40006fc1670 */
[----:B------:R-:W-:-:S02]  /*4b00*/  ISETP.LT.OR P5, PT, R25, 0x9, !P5 ;  /* 0x000000091900780c */ /* 0x000fc40006fa1670 */
[----:B0-----:R-:W-:Y:S02]  /*4b10*/  F2FP.SATFINITE.E5M2.F32.PACK_AB_MERGE_C R13, RZ, R60, RZ ;  /* 0x0000003cff0d723e */ /* 0x001fe400048060ff */
[----:B-1----:R-:W-:Y:S02]  /*4b20*/  F2FP.SATFINITE.E5M2.F32.PACK_AB_MERGE_C R23, RZ, R58, RZ ;  /* 0x0000003aff17723e */ /* 0x002fe400048060ff */
[----:B------:R-:W-:Y:S01]  /*4b30*/  ISETP.LT.OR P2, PT, R25, 0x9, !P2 ;  /* 0x000000091900780c */ /* 0x000fe20005741670 */
[----:B------:R0:W-:Y:S01]  /*4b40*/  @!P1 STG.E.U8 desc[UR18][R10.64+0x21], R13 ;  /* 0x0000210d0a009986 */ /* 0x0001e2000c101112 */
[----:B------:R-:W-:-:S03]  /*4b50*/  ISETP.GE.AND P1, PT, R26, 0x31, PT ;  /* 0x000000311a00780c */ /* 0x000fc60003f26270 */
[----:B------:R1:W-:Y:S01]  /*4b60*/  @!P3 STG.E.U8 desc[UR18][R8.64+0x29], R23 ;  /* 0x000029170800b986 */ /* 0x0003e2000c101112 */
[----:B------:R-:W-:-:S03]  /*4b70*/  ISETP.GE.AND P3, PT, R26, 0x32, PT ;  /* 0x000000321a00780c */ /* 0x000fc60003f66270 */
[----:B------:R-:W-:Y:S01]  /*4b80*/  @!P6 STG.E.U8 desc[UR18][R8.64+0x28], R59 ;  /* 0x0000283b0800e986 */ /* 0x000fe2000c101112 */
[C---:B------:R-:W-:Y:S02]  /*4b90*/  ISETP.LT.OR P6, PT, R25.reuse, 0x1, !P1 ;  /* 0x000000011900780c */ /* 0x040fe40004fc1670 */
[C---:B------:R-:W-:Y:S01]  /*4ba0*/  ISETP.LT.OR P1, PT, R25.reuse, 0x9, !P1 ;  /* 0x000000091900780c */ /* 0x040fe20004f21670 */
[----:B------:R-:W-:Y:S01]  /*4bb0*/  @!P5 STG.E.U8 desc[UR18][R10.64+0x28], R57 ;  /* 0x000028390a00d986 */ /* 0x000fe2000c101112 */
[C---:B------:R-:W-:Y:S02]  /*4bc0*/  ISETP.LT.OR P5, PT, R25.reuse, 0x1, !P3 ;  /* 0x000000011900780c */ /* 0x040fe40005fa1670 */
        /* <DEDUP_REMOVED lines=10> */
[----:B------:R2:W-:Y:S01]  /*4c70*/  @!P1 STG.E.U8 desc[UR18][R10.64+0x30], R19 ;  /* 0x000030130a009986 */ /* 0x0005e2000c101112 */
[C---:B------:R-:W-:Y:S02]  /*4c80*/  ISETP.LT.OR P1, PT, R25.reuse, 0x1, !P2 ;  /* 0x000000011900780c */ /* 0x040fe40005721670 */
[----:B------:R-:W-:Y:S02]  /*4c90*/  ISETP.LT.OR P2, PT, R25, 0x9, !P2 ;  /* 0x000000091900780c */ /* 0x000fe40005741670 */
[----:B0-----:R-:W-:Y:S02]  /*4ca0*/  F2FP.SATFINITE.E5M2.F32.PACK_AB_MERGE_C R13, RZ, R18, RZ ;  /* 0x00000012ff0d723e */ /* 0x001fe400048060ff */
[----:B-1----:R-:W-:-:S03]  /*4cb0*/  F2FP.SATFINITE.E5M2.F32.PACK_AB_MERGE_C R21, RZ, R14, RZ ;  /* 0x0000000eff15723e */ /* 0x002fc600048060ff */
[----:B------:R0:W-:Y:S01]  /*4cc0*/  @!P3 STG.E.U8 desc[UR18][R10.64+0x31], R13 ;  /* 0x0000310d0a00b986 */ /* 0x0001e2000c101112 */
[----:B--2---:R-:W-:-:S03]  /*4cd0*/  F2FP.SATFINITE.E5M2.F32.PACK_AB_MERGE_C R19, RZ, R16, RZ ;  /* 0x00000010ff13723e */ /* 0x004fc600048060ff */
[----:B------:R0:W-:Y:S04]  /*4ce0*/  @!P1 STG.E.U8 desc[UR18][R8.64+0x38], R17 ;  /* 0x0000381108009986 */ /* 0x0001e8000c101112 */
[----:B------:R0:W-:Y:S04]  /*4cf0*/  @!P5 STG.E.U8 desc[UR18][R8.64+0x39], R19 ;  /* 0x000039130800d986 */ /* 0x0001e8000c101112 */
[----:B------:R0:W-:Y:S04]  /*4d00*/  @!P2 STG.E.U8 desc[UR18][R10.64+0x38], R15 ;  /* 0x0000380f0a00a986 */ /* 0x0001e8000c101112 */
[----:B------:R0:W-:Y:S02]  /*4d10*/  @!P6 STG.E.U8 desc[UR18][R10.64+0x39], R21 ;  /* 0x000039150a00e986 */ /* 0x0001e4000c101112 */
.L_x_103:
[----:B------:R-:W-:Y:S05]  /*4d20*/  BSYNC B0 ;  /* 0x0000000000007941 */ /* 0x000fea0003800000 */
.L_x_37:
[----:B------:R-:W-:Y:S01]  /*4d30*/  ULDC UR6, c[0x0][0xc] ;  /* 0x0000030000067ab9 */ /* 0x000fe20000000800 */
[----:B------:R-:W-:Y:S01]  /*4d40*/  ULDC UR7, c[0x0][0x10] ;  /* 0x0000040000077ab9 */ /* 0x000fe20000000800 */
[----:B0-----:R-:W0:Y:S01]  /*4d50*/  LDC R9, c[0x0][0x14] ;  /* 0x00000500ff097b82 */ /* 0x001e220000000800 */
[----:B------:R-:W-:Y:S01]  /*4d60*/  UIMAD.WIDE.U32 UR6, UR6, UR7, URZ ;  /* 0x00000007060672a5 */ /* 0x000fe2000f8e003f */
[----:B-----5:R-:W-:Y:S01]  /*4d70*/  PRMT R8, RZ, 0x7610, R8 ;  /* 0x00007610ff087816 */ /* 0x020fe20000000008 */
[----:B------:R-:W-:Y:S02]  /*4d80*/  IMAD.MOV.U32 R12, RZ, RZ, -0x1 ;  /* 0xffffffffff0c7424 */ /* 0x000fe400078e00ff */
[----:B------:R-:W-:Y:S02]  /*4d90*/  IMAD.MOV.U32 R71, RZ, RZ, -0x1 ;  /* 0xffffffffff477424 */ /* 0x000fe400078e00ff */
[----:B0-----:R-:W-:-:S04]  /*4da0*/  IMAD.WIDE.U32 R4, R9, UR6, R4 ;  /* 0x0000000609047c25 */ /* 0x001fc8000f8e0004 */
[----:B------:R-:W-:Y:S01]  /*4db0*/  IMAD R9, R9, UR7, RZ ;  /* 0x0000000709097c24 */ /* 0x000fe2000f8e02ff */
[----:B------:R-:W-:Y:S02]  /*4dc0*/  ULDC.64 UR6, c[0x0][0x650] ;  /* 0x0001940000067ab9 */ /* 0x000fe40000000a00 */
[----:B------:R-:W-:Y:S01]  /*4dd0*/  ISETP.GE.U32.AND P1, PT, R4, UR6, PT ;  /* 0x0000000604007c0c */ /* 0x000fe2000bf26070 */
[----:B------:R-:W-:-:S05]  /*4de0*/  IMAD.IADD R5, R5, 0x1, R9 ;  /* 0x0000000105057824 */ /* 0x000fca00078e0209 */
[----:B------:R-:W-:-:S13]  /*4df0*/  ISETP.GE.U32.AND.EX P1, PT, R5, UR7, PT, P1 ;  /* 0x0000000705007c0c */ /* 0x000fda000bf26110 */
[----:B------:R-:W-:Y:S05]  /*4e00*/  @P1 BRA `(.L_x_104) ;  /* 0x0000000400601947 */ /* 0x000fea0003800000 */
[----:B------:R-:W0:Y:S01]  /*4e10*/  S2R R20, SR_CTAID.X ;  /* 0x0000000000147919 */ /* 0x000e220000002500 */
[----:B------:R-:W5:Y:S01]  /*4e20*/  LDC.64 R14, c[0x0][0x628] ;  /* 0x00018a00ff0e7b82 */ /* 0x000f620000000a00 */
[----:B------:R-:W-:Y:S01]  /*4e30*/  ULDC UR6, c[0x0][0x150] ;  /* 0x0000540000067ab9 */ /* 0x000fe20000000800 */
[----:B------:R-:W-:Y:S01]  /*4e40*/  IMAD.MOV.U32 R12, RZ, RZ, R4 ;  /* 0x000000ffff0c7224 */ /* 0x000fe200078e0004 */
[----:B-12-4-:R-:W1:Y:S01]  /*4e50*/  S2R R22, SR_CTAID.Y ;  /* 0x0000000000167919 */ /* 0x016e620000002600 */
[----:B------:R-:W-:-:S04]  /*4e60*/  IMAD.MOV.U32 R13, RZ, RZ, R5 ;  /* 0x000000ffff0d7224 */ /* 0x000fc800078e0005 */
[----:B------:R-:W2:Y:S08]  /*4e70*/  LDC R23, c[0x0][0x144] ;  /* 0x00005100ff177b82 */ /* 0x000eb00000000800 */
[----:B------:R-:W4:Y:S08]  /*4e80*/  LDC R16, c[0x0][0x630] ;  /* 0x00018c00ff107b82 */ /* 0x000f300000000800 */
[----:B------:R-:W1:Y:S01]  /*4e90*/  LDC.64 R18, c[0x0][0x620] ;  /* 0x00018800ff127b82 */ /* 0x000e620000000a00 */
[----:B-----5:R-:W-:-:S04]  /*4ea0*/  ISETP.NE.U32.AND P1, PT, R14, RZ, PT ;  /* 0x000000ff0e00720c */ /* 0x020fc80003f25070 */
[----:B------:R-:W-:Y:S02]  /*4eb0*/  ISETP.NE.AND.EX P1, PT, R15, RZ, PT, P1 ;  /* 0x000000ff0f00720c */ /* 0x000fe40003f25310 */
[----:B0-----:R-:W-:-:S05]  /*4ec0*/  I2FP.F32.U32 R8, R20 ;  /* 0x0000001400087245 */ /* 0x001fca0000201000 */
[----:B------:R-:W-:-:S04]  /*4ed0*/  FMUL R8, R8, UR6 ;  /* 0x0000000608087c20 */ /* 0x000fc80008400000 */
[----:B------:R0:W0:Y:S02]  /*4ee0*/  F2I.U32.TRUNC.NTZ R21, R8 ;  /* 0x0000000800157305 */ /* 0x000024000020f000 */
[----:B--2-4-:R-:W-:Y:S05]  /*4ef0*/  @!P1 BRA `(.L_x_105) ;  /* 0x0000000000289947 */ /* 0x014fea0003800000 */
[----:B------:R-:W2:Y:S02]  /*4f00*/  LDC R9, c[0x0][0x634] ;  /* 0x00018d00ff097b82 */ /* 0x000ea40000000800 */
[----:B--2---:R-:W-:-:S05]  /*4f10*/  IADD3 R13, P1, R4, R9, RZ ;  /* 0x00000009040d7210 */ /* 0x004fca0007f3e0ff */
[----:B------:R-:W-:-:S04]  /*4f20*/  IMAD.X R17, RZ, RZ, R5, P1 ;  /* 0x000000ffff117224 */ /* 0x000fc800008e0605 */
[----:B0-----:R-:W-:-:S04]  /*4f30*/  IMAD.WIDE.U32 R8, R17, R14, RZ ;  /* 0x0000000e11087225 */ /* 0x001fc800078e00ff */
[----:B---3--:R-:W-:-:S04]  /*4f40*/  IMAD.WIDE.U32 R10, P1, R13, R15, R8 ;  /* 0x0000000f0d0a7225 */ /* 0x008fc80007820008 */
[----:B------:R-:W-:-:S04]  /*4f50*/  IMAD.WIDE.U32 R8, R13, R14, RZ ;  /* 0x0000000e0d087225 */ /* 0x000fc800078e00ff */
[----:B------:R-:W-:Y:S01]  /*4f60*/  IMAD.X R13, RZ, RZ, RZ, P1 ;  /* 0x000000ffff0d7224 */ /* 0x000fe200008e06ff */
[----:B------:R-:W-:Y:S01]  /*4f70*/  IADD3 RZ, P1, R9, R10, RZ ;  /* 0x0000000a09ff7210 */ /* 0x000fe20007f3e0ff */
[----:B------:R-:W-:-:S04]  /*4f80*/  IMAD.MOV.U32 R12, RZ, RZ, R11 ;  /* 0x000000ffff0c7224 */ /* 0x000fc800078e000b */
[----:B------:R-:W-:-:S08]  /*4f90*/  IMAD.WIDE.U32.X R12, R17, R15, R12, P1 ;  /* 0x0000000f110c7225 */ /* 0x000fd000008e040c */
.L_x_105:
[----:B---3--:R-:W2:Y:S01]  /*4fa0*/  LDC.64 R28, c[0x0][0x640] ;  /* 0x00019000ff1c7b82 */ /* 0x008ea20000000a00 */
[-C--:B------:R-:W-:Y:S01]  /*4fb0*/  SHF.R.U64 R71, R12, R16.reuse, R13 ;  /* 0x000000100c477219 */ /* 0x080fe2000000120d */
[----:B0-----:R-:W-:Y:S01]  /*4fc0*/  IMAD.MOV R21, RZ, RZ, -R21 ;  /* 0x000000ffff157224 */ /* 0x001fe200078e0a15 */
[----:B------:R-:W-:Y:S01]  /*4fd0*/  SHF.R.U32.HI R8, RZ, R16, R13 ;  /* 0x00000010ff087219 */ /* 0x000fe2000001160d */
[----:B------:R-:W-:Y:S01]  /*4fe0*/  ULDC UR6, c[0x0][0x154] ;  /* 0x0000550000067ab9 */ /* 0x000fe20000000800 */
[----:B------:R-:W-:Y:S01]  /*4ff0*/  IADD3 R11, P1, RZ, -R71, RZ ;  /* 0x80000047ff0b7210 */ /* 0x000fe20007f3e0ff */
[----:B------:R-:W-:Y:S02]  /*5000*/  IMAD R21, R23, R21, R20 ;  /* 0x0000001517157224 */ /* 0x000fe400078e0214 */
[----:B------:R-:W0:Y:S01]  /*5010*/  LDC R12, c[0x0][0x618] ;  /* 0x00018600ff0c7b82 */ /* 0x000e220000000800 */
[----:B------:R-:W-:Y:S02]  /*5020*/  IMAD.MOV.U32 R13, RZ, RZ, 0x1 ;  /* 0x00000001ff0d7424 */ /* 0x000fe400078e00ff */
[----:B------:R-:W-:-:S04]  /*5030*/  IMAD.X R9, RZ, RZ, ~R8, P1 ;  /* 0x000000ffff097224 */ /* 0x000fc800008e0e08 */
[-C--:B-1----:R-:W-:Y:S01]  /*5040*/  IMAD R10, R9, R18.reuse, RZ ;  /* 0x00000012090a7224 */ /* 0x082fe200078e02ff */
[----:B------:R-:W1:Y:S01]  /*5050*/  LDC R24, c[0x0][0x608] ;  /* 0x00018200ff187b82 */ /* 0x000e620000000800 */
[----:B------:R-:W-:-:S04]  /*5060*/  IMAD.WIDE.U32 R8, R11, R18, R4 ;  /* 0x000000120b087225 */ /* 0x000fc800078e0004 */
[----:B------:R-:W-:Y:S01]  /*5070*/  IMAD R11, R11, R19, R10 ;  /* 0x000000130b0b7224 */ /* 0x000fe200078e020a */
[----:B------:R-:W-:Y:S02]  /*5080*/  I2FP.F32.U32 R10, R22 ;  /* 0x00000016000a7245 */ /* 0x000fe40000201000 */
[----:B------:R-:W3:Y:S01]  /*5090*/  LDC R26, c[0x0][0x658] ;  /* 0x00019600ff1a7b82 */ /* 0x000ee20000000800 */
[----:B------:R-:W-:Y:S01]  /*50a0*/  IMAD.IADD R9, R9, 0x1, R11 ;  /* 0x0000000109097824 */ /* 0x000fe200078e020b */
[----:B--2---:R-:W-:Y:S01]  /*50b0*/  ISETP.NE.U32.AND P1, PT, R28, RZ, PT ;  /* 0x000000ff1c00720c */ /* 0x004fe20003f25070 */
[----:B------:R-:W-:Y:S01]  /*50c0*/  FMUL R10, R10, UR6 ;  /* 0x000000060a0a7c20 */ /* 0x000fe20008400000 */
[----:B------:R-:W-:Y:S02]  /*50d0*/  IMAD.MOV.U32 R11, RZ, RZ, -0x1 ;  /* 0xffffffffff0b7424 */ /* 0x000fe400078e00ff */
[----:B------:R-:W-:Y:S01]  /*50e0*/  ISETP.NE.AND.EX P1, PT, R29, RZ, PT, P1 ;  /* 0x000000ff1d00720c */ /* 0x000fe20003f25310 */
[----:B------:R2:W4:Y:S01]  /*50f0*/  F2I.U32.TRUNC.NTZ R17, R10 ;  /* 0x0000000a00117305 */ /* 0x000522000020f000 */
[----:B------:R-:W2:Y:S01]  /*5100*/  LDC R19, c[0x0][0x148] ;  /* 0x00005200ff137b82 */ /* 0x000ea20000000800 */
[----:B0-----:R-:W-:-:S02]  /*5110*/  SHF.R.U64 R16, R8, R12, R9 ;  /* 0x0000000c08107219 */ /* 0x001fc40000001209 */
[----:B------:R-:W-:-:S05]  /*5120*/  SHF.R.U32.HI R9, RZ, R12, R9 ;  /* 0x0000000cff097219 */ /* 0x000fca0000011609 */
[----:B------:R-:W0:Y:S01]  /*5130*/  LDC R20, c[0x0][0x600] ;  /* 0x00018000ff147b82 */ /* 0x000e220000000800 */
[-CC-:B-1----:R-:W-:Y:S02]  /*5140*/  SHF.R.U64 R14, R16, R24.reuse, R9.reuse ;  /* 0x00000018100e7219 */ /* 0x182fe40000001209 */
[----:B------:R-:W-:-:S05]  /*5150*/  SHF.R.U32.HI R9, RZ, R24, R9 ;  /* 0x00000018ff097219 */ /* 0x000fca0000011609 */
[----:B------:R-:W1:Y:S01]  /*5160*/  LDC R25, c[0x0][0x648] ;  /* 0x00019200ff197b82 */ /* 0x000e620000000800 */
[-CC-:B---3--:R-:W-:Y:S02]  /*5170*/  SHF.R.U64 R18, R14, R26.reuse, R9.reuse ;  /* 0x0000001a0e127219 */ /* 0x188fe40000001209 */
[-C--:B------:R-:W-:Y:S02]  /*5180*/  SHF.L.U32 R11, R11, R26.reuse, RZ ;  /* 0x0000001a0b0b7219 */ /* 0x080fe400000006ff */
[-C--:B------:R-:W-:Y:S01]  /*5190*/  SHF.R.U32.HI R9, RZ, R26.reuse, R9 ;  /* 0x0000001aff097219 */ /* 0x080fe20000011609 */
[----:B------:R-:W-:Y:S01]  /*51a0*/  IMAD.MOV.U32 R8, RZ, RZ, R18 ;  /* 0x000000ffff087224 */ /* 0x000fe200078e0012 */
[----:B------:R-:W-:Y:S01]  /*51b0*/  SHF.L.U32 R24, R13, R26, RZ ;  /* 0x0000001a0d187219 */ /* 0x000fe200000006ff */
[----:B------:R-:W3:Y:S01]  /*51c0*/  LDC R27, c[0x0][0x638] ;  /* 0x00018e00ff1b7b82 */ /* 0x000ee20000000800 */
[----:B------:R-:W-:-:S07]  /*51d0*/  LOP3.LUT R23, RZ, R11, RZ, 0x33, !PT ;  /* 0x0000000bff177212 */ /* 0x000fce00078e33ff */
[----:B------:R-:W0:Y:S01]  /*51e0*/  LDC R30, c[0x0][0x610] ;  /* 0x00018400ff1e7b82 */ /* 0x000e220000000800 */
[----:B----4-:R-:W-:Y:S05]  /*51f0*/  @!P1 BRA `(.L_x_106) ;  /* 0x0000000000289947 */ /* 0x010fea0003800000 */
[----:B------:R-:W4:Y:S02]  /*5200*/  LDC R13, c[0x0][0x64c] ;  /* 0x00019300ff0d7b82 */ /* 0x000f240000000800 */
[----:B----4-:R-:W-:-:S05]  /*5210*/  IADD3 R13, P1, R18, R13, RZ ;  /* 0x0000000d120d7210 */ /* 0x010fca0007f3e0ff */
[----:B------:R-:W-:-:S04]  /*5220*/  IMAD.X R15, RZ, RZ, R9, P1 ;  /* 0x000000ffff0f7224 */ /* 0x000fc800008e0609 */
[----:B------:R-:W-:-:S04]  /*5230*/  IMAD.WIDE.U32 R8, R15, R28, RZ ;  /* 0x0000001c0f087225 */ /* 0x000fc800078e00ff */
[----:B--2---:R-:W-:-:S04]  /*5240*/  IMAD.WIDE.U32 R10, P1, R13, R29, R8 ;  /* 0x0000001d0d0a7225 */ /* 0x004fc80007820008 */
[----:B------:R-:W-:-:S04]  /*5250*/  IMAD.WIDE.U32 R8, R13, R28, RZ ;  /* 0x0000001c0d087225 */ /* 0x000fc800078e00ff */
[----:B------:R-:W-:Y:S01]  /*5260*/  IMAD.X R13, RZ, RZ, RZ, P1 ;  /* 0x000000ffff0d7224 */ /* 0x000fe200008e06ff */
[----:B------:R-:W-:Y:S01]  /*5270*/  IADD3 RZ, P1, R9, R10, RZ ;  /* 0x0000000a09ff7210 */ /* 0x000fe20007f3e0ff */
[----:B------:R-:W-:-:S04]  /*5280*/  IMAD.MOV.U32 R12, RZ, RZ, R11 ;  /* 0x000000ffff0c7224 */ /* 0x000fc800078e000b */
[----:B------:R-:W-:-:S08]  /*5290*/  IMAD.WIDE.U32.X R8, R15, R29, R12, P1 ;  /* 0x0000001d0f087225 */ /* 0x000fd000008e040c */
.L_x_106:
[----:B-1----:R-:W-:Y:S01]  /*52a0*/  SHF.R.U64 R8, R8, R25, R9 ;  /* 0x0000001908087219 */ /* 0x002fe20000001209 */
[----:B0-----:R-:W-:Y:S01]  /*52b0*/  VIADD R13, R20, 0xffffffff ;  /* 0xffffffff140d7836 */ /* 0x001fe20000000000 */
[----:B------:R-:W-:Y:S01]  /*52c0*/  LOP3.LUT R11, R14, R23, RZ, 0xc0, !PT ;  /* 0x000000170e0b7212 */ /* 0x000fe200078ec0ff */
[----:B------:R-:W-:Y:S02]  /*52d0*/  IMAD.MOV R17, RZ, RZ, -R17 ;  /* 0x000000ffff117224 */ /* 0x000fe400078e0a11 */
[----:B------:R-:W-:Y:S02]  /*52e0*/  IMAD.MOV R9, RZ, RZ, -R8 ;  /* 0x000000ffff097224 */ /* 0x000fe400078e0a08 */
[----:B------:R-:W-:Y:S01]  /*52f0*/  IMAD R24, R24, R8, R11 ;  /* 0x0000000818187224 */ /* 0x000fe200078e020b */
[----:B------:R-:W-:Y:S01]  /*5300*/  LOP3.LUT R11, R16, R13, RZ, 0xc0, !PT ;  /* 0x0000000d100b7212 */ /* 0x000fe200078ec0ff */
[----:B--2---:R-:W-:Y:S02]  /*5310*/  @P4 IMAD R21, R19, R17, R22 ;  /* 0x0000001113154224 */ /* 0x004fe400078e0216 */
[----:B---3--:R-:W-:-:S02]  /*5320*/  IMAD R8, R9, R27, R18 ;  /* 0x0000001b09087224 */ /* 0x008fc400078e0212 */
[----:B------:R-:W-:Y:S02]  /*5330*/  IMAD R24, R24, R30, R21 ;  /* 0x0000001e18187224 */ /* 0x000fe400078e0215 */
[----:B------:R-:W-:Y:S02]  /*5340*/  IMAD R9, R8, R20, R11 ;  /* 0x0000001408097224 */ /* 0x000fe400078e020b */
[----:B------:R-:W-:-:S03]  /*5350*/  IMAD.MOV.U32 R10, RZ, RZ, 0x1 ;  /* 0x00000001ff0a7424 */ /* 0x000fc600078e00ff */
[----:B------:R-:W-:Y:S02]  /*5360*/  SEL R12, R9, R24, !P4 ;  /* 0x00000018090c7207 */ /* 0x000fe40006000000 */
[----:B------:R-:W-:Y:S02]  /*5370*/  PRMT R8, R10, 0x7610, R8 ;  /* 0x000076100a087816 */ /* 0x000fe40000000008 */
[----:B------:R-:W-:-:S07]  /*5380*/  SEL R24, R24, R9, !P4 ;  /* 0x0000000918187207 */ /* 0x000fce0006000000 */
.L_x_104:
[----:B------:R-:W-:Y:S01]  /*5390*/  LOP3.LUT P1, RZ, R8, 0xff, RZ, 0xc0, !PT ;  /* 0x000000ff08ff7812 */ /* 0x000fe2000782c0ff */
[----:B---3--:R-:W-:-:S12]  /*53a0*/  IMAD.MOV.U32 R11, RZ, RZ, R24 ;  /* 0x000000ffff0b7224 */ /* 0x008fd800078e0018 */
[----:B------:R-:W-:Y:S05]  /*53b0*/  @P1 BRA `(.L_x_107) ;  /* 0xffffffbc00681947 */ /* 0x000fea000383ffff */
[----:B------:R-:W-:Y:S05]  /*53c0*/  EXIT ;  /* 0x000000000000794d */ /* 0x000fea0003800000 */
.L_x_7:
[----:B0-----:R-:W-:Y:S01]  /*53d0*/  ULDC.64 UR4, c[0x0][0x650] ;  /* 0x0001940000047ab9 */ /* 0x001fe20000000a00 */
        /* <DEDUP_REMOVED lines=25> */
.L_x_109:
[----:B------:R-:W0:Y:S01]  /*5570*/  LDC.64 R28, c[0x0][0x640] ;  /* 0x00019000ff1c7b82 */ /* 0x000e220000000a00 */
[-CC-:B------:R-:W-:Y:S01]  /*5580*/  SHF.R.U64 R21, R14, R6.reuse, R15.reuse ;  /* 0x000000060e157219 */ /* 0x180fe2000000120f */
[----:B------:R-:W-:Y:S01]  /*5590*/  IMAD.MOV.U32 R26, RZ, RZ, 0x1 ;  /* 0x00000001ff1a7424 */ /* 0x000fe200078e00ff */
[----:B------:R-:W-:Y:S02]  /*55a0*/  SHF.R.U32.HI R6, RZ, R6, R15 ;  /* 0x00000006ff067219 */ /* 0x000fe4000001160f */
[----:B------:R-:W-:-:S03]  /*55b0*/  IADD3 R13, P0, RZ, -R21, RZ ;  /* 0x80000015ff0d7210 */ /* 0x000fc60007f1e0ff */
[----:B------:R-:W1:Y:S02]  /*55c0*/  LDC R12, c[0x0][0x618] ;  /* 0x00018600ff0c7b82 */ /* 0x000e640000000800 */
[----:B------:R-:W-:-:S04]  /*55d0*/  IMAD.X R11, RZ, RZ, ~R6, P0 ;  /* 0x000000ffff0b7224 */ /* 0x000fc800000e0e06 */
[-C--:B------:R-:W-:Y:S02]  /*55e0*/  IMAD R6, R11, R22.reuse, RZ ;  /* 0x000000160b067224 */ /* 0x080fe400078e02ff */
[----:B------:R-:W2:Y:S01]  /*55f0*/  LDC R14, c[0x0][0x608] ;  /* 0x00018200ff0e7b82 */ /* 0x000ea20000000800 */
[----:B------:R-:W-:-:S04]  /*5600*/  IMAD.WIDE.U32 R10, R13, R22, R4 ;  /* 0x000000160d0a7225 */ /* 0x000fc800078e0004 */
[----:B------:R-:W-:-:S03]  /*5610*/  IMAD R13, R13, R23, R6 ;  /* 0x000000170d0d7224 */ /* 0x000fc600078e0206 */
[----:B------:R-:W3:Y:S01]  /*5620*/  LDC R27, c[0x0][0x658] ;  /* 0x00019600ff1b7b82 */ /* 0x000ee20000000800 */
[----:B------:R-:W-:Y:S01]  /*5630*/  IMAD.IADD R11, R11, 0x1, R13 ;  /* 0x000000010b0b7824 */ /* 0x000fe200078e020d */
[----:B0-----:R-:W-:-:S04]  /*5640*/  ISETP.NE.U32.AND P0, PT, R28, RZ, PT ;  /* 0x000000ff1c00720c */ /* 0x001fc80003f05070 */
[----:B------:R-:W-:Y:S02]  /*5650*/  ISETP.NE.AND.EX P0, PT, R29, RZ, PT, P0 ;  /* 0x000000ff1d00720c */ /* 0x000fe40003f05300 */
[----:B------:R-:W0:Y:S01]  /*5660*/  LDC R18, c[0x0][0x600] ;  /* 0x00018000ff127b82 */ /* 0x000e220000000800 */
[-CC-:B-1----:R-:W-:Y:S01]  /*5670*/  SHF.R.U64 R16, R10, R12.reuse, R11.reuse ;  /* 0x0000000c0a107219 */ /* 0x182fe2000000120b */
[----:B------:R-:W-:Y:S01]  /*5680*/  IMAD.MOV.U32 R10, RZ, RZ, -0x1 ;  /* 0xffffffffff0a7424 */ /* 0x000fe200078e00ff */
[----:B------:R-:W-:-:S05]  /*5690*/  SHF.R.U32.HI R11, RZ, R12, R11 ;  /* 0x0000000cff0b7219 */ /* 0x000fca000001160b */
[----:B------:R-:W1:Y:S01]  /*56a0*/  LDC R22, c[0x0][0x648] ;  /* 0x00019200ff167b82 */ /* 0x000e620000000800 */
[-CC-:B--2---:R-:W-:Y:S02]  /*56b0*/  SHF.R.U64 R23, R16, R14.reuse, R11.reuse ;  /* 0x0000000e10177219 */ /* 0x184fe4000000120b */
[----:B------:R-:W-:-:S05]  /*56c0*/  SHF.R.U32.HI R6, RZ, R14, R11 ;  /* 0x0000000eff067219 */ /* 0x000fca000001160b */
[----:B------:R-:W2:Y:S01]  /*56d0*/  LDC R24, c[0x0][0x638] ;  /* 0x00018e00ff187b82 */ /* 0x000ea20000000800 */
[-C--:B---3--:R-:W-:Y:S02]  /*56e0*/  SHF.L.U32 R10, R10, R27.reuse, RZ ;  /* 0x0000001b0a0a7219 */ /* 0x088fe400000006ff */
[-CC-:B------:R-:W-:Y:S02]  /*56f0*/  SHF.R.U64 R25, R23, R27.reuse, R6.reuse ;  /* 0x0000001b17197219 */ /* 0x180fe40000001206 */
[----:B------:R-:W-:Y:S02]  /*5700*/  LOP3.LUT R30, RZ, R10, RZ, 0x33, !PT ;  /* 0x0000000aff1e7212 */ /* 0x000fe400078e33ff */
[----:B------:R-:W-:Y:S01]  /*5710*/  SHF.R.U32.HI R11, RZ, R27, R6 ;  /* 0x0000001bff0b7219 */ /* 0x000fe20000011606 */
[----:B------:R-:W3:Y:S01]  /*5720*/  LDC R31, c[0x0][0x610] ;  /* 0x00018400ff1f7b82 */ /* 0x000ee20000000800 */
[----:B------:R-:W-:Y:S01]  /*5730*/  IMAD.MOV.U32 R10, RZ, RZ, R25 ;  /* 0x000000ffff0a7224 */ /* 0x000fe200078e0019 */
[----:B------:R-:W-:Y:S06]  /*5740*/  @!P0 BRA `(.L_x_110) ;  /* 0x0000000000288947 */ /* 0x000fec0003800000 */
        /* <DEDUP_REMOVED lines=10> */
.L_x_110:
[----:B-1----:R-:W-:Y:S01]  /*57f0*/  SHF.R.U64 R9, R10, R22, R11 ;  /* 0x000000160a097219 */ /* 0x002fe2000000120b */
[----:B0-----:R-:W-:Y:S01]  /*5800*/  VIADD R11, R18, 0xffffffff ;  /* 0xffffffff120b7836 */ /* 0x001fe20000000000 */
[----:B------:R-:W-:Y:S01]  /*5810*/  SHF.L.U32 R26, R26, R27, RZ ;  /* 0x0000001b1a1a7219 */ /* 0x000fe200000006ff */
[----:B------:R-:W-:Y:S01]  /*5820*/  @P4 IMAD R7, R17, R20, R8 ;  /* 0x0000001411074224 */ /* 0x000fe200078e0208 */
[----:B------:R-:W-:Y:S01]  /*5830*/  LOP3.LUT R6, R23, R30, RZ, 0xc0, !PT ;  /* 0x0000001e17067212 */ /* 0x000fe200078ec0ff */
[----:B------:R-:W-:-:S04]  /*5840*/  IMAD.MOV R10, RZ, RZ, -R9 ;  /* 0x000000ffff0a7224 */ /* 0x000fc800078e0a09 */
[----:B------:R-:W-:Y:S01]  /*5850*/  IMAD R8, R26, R9, R6 ;  /* 0x000000091a087224 */ /* 0x000fe200078e0206 */
[----:B------:R-:W-:Y:S01]  /*5860*/  LOP3.LUT R9, R16, R11, RZ, 0xc0, !PT ;  /* 0x0000000b10097212 */ /* 0x000fe200078ec0ff */
[----:B--2---:R-:W-:Y:S02]  /*5870*/  IMAD R6, R10, R24, R25 ;  /* 0x000000180a067224 */ /* 0x004fe400078e0219 */
[----:B---3--:R-:W-:Y:S02]  /*5880*/  IMAD R7, R8, R31, R7 ;  /* 0x0000001f08077224 */ /* 0x008fe400078e0207 */
[----:B------:R-:W-:Y:S02]  /*5890*/  IMAD R18, R6, R18, R9 ;  /* 0x0000001206127224 */ /* 0x000fe400078e0209 */
[----:B------:R-:W-:Y:S02]  /*58a0*/  IMAD.MOV.U32 R8, RZ, RZ, 0x1 ;  /* 0x00000001ff087424 */ /* 0x000fe400078e00ff */
[----:B------:R-:W-:Y:S01]  /*58b0*/  IMAD.MOV.U32 R16, RZ, RZ, R21 ;  /* 0x000000ffff107224 */ /* 0x000fe200078e0015 */
[----:B------:R-:W-:-:S02]  /*58c0*/  SEL R13, R18, R7, !P4 ;  /* 0x00000007120d7207 */ /* 0x000fc40006000000 */
[----:B------:R-:W-:Y:S02]  /*58d0*/  PRMT R6, R8, 0x7610, R6 ;  /* 0x0000761008067816 */ /* 0x000fe40000000006 */
[----:B------:R-:W-:-:S07]  /*58e0*/  SEL R18, R7, R18, !P4 ;  /* 0x0000001207127207 */ /* 0x000fce0006000000 */
.L_x_108:
[----:B------:R-:W-:-:S08]  /*58f0*/  NOP ;  /* 0x0000000000007918 */ /* 0x000fd00000000000 */
[----:B------:R-:W0:-:S00]  /*5900*/  USETMAXREG.DEALLOC.CTAPOOL 0x28 ;  /* 0x00000028000079c8 */ /* 0x000e0000080e0500 */
[----:B0-----:R-:W-:-:S13]  /*5910*/  ISETP.NE.AND P0, PT, R3, RZ, PT ;  /* 0x000000ff0300720c */ /* 0x001fda0003f05270 */
[----:B------:R-:W-:Y:S05]  /*5920*/  @P0 EXIT ;  /* 0x000000000000094d */ /* 0x000fea0003800000 */
[----:B------:R-:W-:Y:S01]  /*5930*/  LOP3.LUT P0, RZ, R6, 0xff, RZ, 0xc0, !PT ;  /* 0x000000ff06ff7812 */ /* 0x000fe2000780c0ff */
[----:B------:R-:W-:Y:S02]  /*5940*/  IMAD.MOV.U32 R3, RZ, RZ, 0x1 ;  /* 0x00000001ff037424 */ /* 0x000fe400078e00ff */
[----:B------:R-:W-:-:S10]  /*5950*/  IMAD.MOV.U32 R17, RZ, RZ, RZ ;  /* 0x000000ffff117224 */ /* 0x000fd400078e00ff */
[----:B------:R-:W-:Y:S05]  /*5960*/  @!P0 BRA `(.L_x_111) ;  /* 0x0000000c00348947 */ /* 0x000fea0003800000 */
[----:B------:R-:W0:Y:S01]  /*5970*/  LDC R3, c[0x0][0x28c] ;  /* 0x0000a300ff037b82 */ /* 0x000e220000000800 */
[----:B------:R-:W-:Y:S01]  /*5980*/  ULDC UR5, c[0x0][0x658] ;  /* 0x0001960000057ab9 */ /* 0x000fe20000000800 */
[----:B------:R-:W-:Y:S01]  /*5990*/  UMOV UR7, 0xffffffff ;  /* 0xffffffff00077882 */ /* 0x000fe20000000000 */
[----:B------:R-:W-:Y:S01]  /*59a0*/  ULDC UR6, c[0x0][0xc] ;  /* 0x0000030000067ab9 */ /* 0x000fe20000000800 */
[----:B------:R-:W-:Y:S01]  /*59b0*/  USHF.L.U32 UR8, UR7, UR5, URZ ;  /* 0x0000000507087299 */ /* 0x000fe2000800063f */
[----:B------:R-:W-:Y:S01]  /*59c0*/  BSSY B0, `(.L_x_111) ;  /* 0x00000c7000007945 */ /* 0x000fe20003800000 */
[----:B------:R-:W-:Y:S01]  /*59d0*/  UMOV UR9, 0x1 ;  /* 0x0000000100097882 */ /* 0x000fe20000000000 */
[----:B------:R-:W-:Y:S01]  /*59e0*/  ULDC UR7, c[0x0][0x10] ;  /* 0x0000040000077ab9 */ /* 0x000fe20000000800 */
[----:B------:R-:W1:Y:S01]  /*59f0*/  S2UR UR10, SR_CgaCtaId ;  /* 0x00000000000a79c3 */ /* 0x000e620000008800 */
[----:B------:R-:W-:Y:S01]  /*5a00*/  UIMAD.WIDE.U32 UR6, UR6, UR7, URZ ;  /* 0x00000007060672a5 */ /* 0x000fe2000f8e003f */
[----:B------:R-:W-:Y:S01]  /*5a10*/  IMAD.MOV.U32 R14, RZ, RZ, 0x1 ;  /* 0x00000001ff0e7424 */ /* 0x000fe200078e00ff */
[----:B------:R-:W-:Y:S01]  /*5a20*/  USHF.L.U32 UR18, UR9, UR5, URZ ;  /* 0x0000000509127299 */ /* 0x000fe2000800063f */
[----:B------:R-:W-:Y:S01]  /*5a30*/  LOP3.LUT R15, R2, 0x2, RZ, 0xfc, !PT ;  /* 0x00000002020f7812 */ /* 0x000fe200078efcff */
[----:B------:R-:W-:Y:S01]  /*5a40*/  IMAD.MOV.U32 R17, RZ, RZ, RZ ;  /* 0x000000ffff117224 */ /* 0x000fe200078e00ff */
[----:B------:R-:W-:Y:S01]  /*5a50*/  ULDC UR5, c[0x0][0x14] ;  /* 0x0000050000057ab9 */ /* 0x000fe20000000800 */
[----:B------:R-:W-:Y:S01]  /*5a60*/  ULDC UR4, c[0x0][0x600] ;  /* 0x0001800000047ab9 */ /* 0x000fe20000000800 */
[----:B------:R-:W-:-:S02]  /*5a70*/  UIMAD.WIDE.U32 UR22, UR6, UR5, URZ ;  /* 0x00000005061672a5 */ /* 0x000fc4000f8e003f */
[----:B------:R-:W-:Y:S02]  /*5a80*/  UIMAD UR13, UR7, UR5, URZ ;  /* 0x00000005070d72a4 */ /* 0x000fe4000f8e023f */
[----:B------:R-:W-:Y:S02]  /*5a90*/  UIADD3 UR4, UR4, -0x1, URZ ;  /* 0xffffffff04047890 */ /* 0x000fe4000fffe03f */
[----:B------:R-:W-:Y:S01]  /*5aa0*/  ULOP3.LUT UR17, URZ, UR8, URZ, 0x33, !UPT ;  /* 0x000000083f117292 */ /* 0x000fe2000f8e333f */
[----:B0-----:R-:W-:Y:S01]  /*5ab0*/  VIADD R3, R3, 0x1f ;  /* 0x0000001f03037836 */ /* 0x001fe20000000000 */
[----:B------:R-:W-:Y:S01]  /*5ac0*/  UIADD3 UR13, UR23, UR13, URZ ;  /* 0x0000000d170d7290 */ /* 0x000fe2000fffe03f */
[----:B------:R-:W-:-:S03]  /*5ad0*/  ULDC.64 UR24, c[0x0][0x198] ;  /* 0x0000660000187ab9 */ /* 0x000fc60000000a00 */
[----:B------:R-:W-:Y:S01]  /*5ae0*/  SHF.R.S32.HI R6, RZ, 0x1f, R3 ;  /* 0x0000001fff067819 */ /* 0x000fe20000011403 */
[----:B-1----:R-:W-:-:S03]  /*5af0*/  IMAD.U32 R11, RZ, RZ, UR10 ;  /* 0x0000000aff0b7e24 */ /* 0x002fc6000f8e00ff */
[----:B------:R-:W-:Y:S01]  /*5b00*/  LEA.HI R6, R6, R3, RZ, 0x5 ;  /* 0x0000000306067211 */ /* 0x000fe200078f28ff */
[----:B------:R-:W-:-:S03]  /*5b10*/  IMAD.MOV.U32 R3, RZ, RZ, 0x1 ;  /* 0x00000001ff037424 */ /* 0x000fc600078e00ff */
[----:B------:R-:W-:-:S05]  /*5b20*/  SHF.R.S32.HI R10, RZ, 0x5, R6 ;  /* 0x00000005ff0a7819 */ /* 0x000fca0000011406 */
[----:B------:R-:W-:-:S07]  /*5b30*/  VIADD R12, R10, 0x1 ;  /* 0x000000010a0c7836 */ /* 0x000fce0000000000 */
.L_x_122:
[----:B------:R-:W-:-:S03]  /*5b40*/  UMOV UR5, 0xffffffff ;  /* 0xffffffff00057882 */ /* 0x000fc60000000000 */
[----:B------:R-:W-:Y:S05]  /*5b50*/  BRA.DIV UR5, `(.L_x_112) ;  /* 0x0000000e05cc7947 */ /* 0x000fea000b800000 */
[----:B------:R-:W-:-:S13]  /*5b60*/  ELECT P0, URZ, PT ;  /* 0x00000000003f782f */ /* 0x000fda0003800000 */
.L_x_134:
[----:B------:R-:W0:Y:S01]  /*5b70*/  LDC R6, c[0x0][0x28c] ;  /* 0x0000a300ff067b82 */ /* 0x000e220000000800 */
[----:B------:R-:W-:Y:S01]  /*5b80*/  BSSY B1, `(.L_x_113) ;  /* 0x000003a000017945 */ /* 0x000fe20003800000 */
[----:B0-----:R-:W-:-:S13]  /*5b90*/  ISETP.LT.OR P0, PT, R6, 0x1, !P0 ;  /* 0x000000010600780c */ /* 0x001fda0004701670 */
[----:B------:R-:W-:Y:S05]  /*5ba0*/  @P0 BRA `(.L_x_114) ;  /* 0x0000000000dc0947 */ /* 0x000fea0003800000 */
[----:B------:R-:W-:Y:S02]  /*5bb0*/  IMAD R18, R18, 0x2, R11 ;  /* 0x0000000212127824 */ /* 0x000fe400078e020b */
[----:B------:R-:W-:Y:S02]  /*5bc0*/  IMAD.SHL.U32 R20, R13, 0x40, RZ ;  /* 0x000000400d147824 */ /* 0x000fe400078e00ff */
[----:B------:R-:W-:Y:S02]  /*5bd0*/  IMAD.MOV.U32 R22, RZ, RZ, RZ ;  /* 0x000000ffff167224 */ /* 0x000fe400078e00ff */
[----:B------:R-:W-:Y:S02]  /*5be0*/  IMAD.MOV.U32 R6, RZ, RZ, R12 ;  /* 0x000000ffff067224 */ /* 0x000fe400078e000c */
[----:B------:R-:W-:Y:S02]  /*5bf0*/  IMAD.MOV.U32 R7, RZ, RZ, R3 ;  /* 0x000000ffff077224 */ /* 0x000fe400078e0003 */
[----:B------:R-:W-:-:S02]  /*5c00*/  IMAD.MOV.U32 R8, RZ, RZ, R17 ;  /* 0x000000ffff087224 */ /* 0x000fc400078e0011 */
[----:B------:R-:W-:-:S07]  /*5c10*/  IMAD.SHL.U32 R19, R18, 0x40, RZ ;  /* 0x0000004012137824 */ /* 0x000fce00078e00ff */
.L_x_117:
[----:B------:R-:W0:Y:S01]  /*5c20*/  S2UR UR5, SR_CgaCtaId ;  /* 0x00000000000579c3 */ /* 0x000e220000008800 */
[----:B------:R-:W-:Y:S02]  /*5c30*/  MOV R18, 0x400 ;  /* 0x0000040000127802 */ /* 0x000fe40000000f00 */
[----:B------:R-:W-:Y:S02]  /*5c40*/  SHF.L.U32 R9, R7, 0x1f, RZ ;  /* 0x0000001f07097819 */ /* 0x000fe400000006ff */
[----:B------:R-:W-:-:S13]  /*5c50*/  LOP3.LUT P1, RZ, R0, 0x7f, RZ, 0xc0, !PT ;  /* 0x0000007f00ff7812 */ /* 0x000fda000782c0ff */
[----:B------:R-:W1:Y:S01]  /*5c60*/  @!P1 LDC R13, c[0x0][0x500] ;  /* 0x00014000ff0d9b82 */ /* 0x000e620000000800 */
[----:B0-----:R-:W-:-:S05]  /*5c70*/  IMAD.U32 R11, RZ, RZ, UR5 ;  /* 0x00000005ff0b7e24 */ /* 0x001fca000f8e00ff */
[----:B------:R-:W-:-:S05]  /*5c80*/  LEA R21, R11, R18, 0x18 ;  /* 0x000000120b157211 */ /* 0x000fca00078ec0ff */
[----:B------:R-:W-:-:S04]  /*5c90*/  IMAD R18, R8, 0x8, R21 ;  /* 0x0000000808127824 */ /* 0x000fc800078e0215 */
[----:B------:R-:W0:Y:S02]  /*5ca0*/  SYNCS.PHASECHK.TRANS64.TRYWAIT P0, [R18+URZ+0x28], R9 ;  /* 0x00002809120075a7 */ /* 0x000e24000800017f */
[----:B01----:R-:W-:Y:S05]  /*5cb0*/  @!P0 BRA `(.L_x_115) ;  /* 0x0000000c00948947 */ /* 0x003fea0003800000 */
.L_x_135:
[----:B0-----:R-:W-:Y:S01]  /*5cc0*/  PRMT R9, R15, 0x9910, RZ ;  /* 0x000099100f097816 */ /* 0x001fe200000000ff */
[----:B------:R0:W-:Y:S03]  /*5cd0*/  @!P1 SYNCS.ARRIVE.TRANS64 RZ, [R18+URZ], R13 ;  /* 0x0000000d12ff99a7 */ /* 0x0001e6000800003f */
[----:B------:R-:W-:-:S13]  /*5ce0*/  ISETP.NE.AND P0, PT, R9, 0x2, PT ;  /* 0x000000020900780c */ /* 0x000fda0003f05270 */
[----:B0-----:R-:W-:Y:S05]  /*5cf0*/  @P0 BRA `(.L_x_116) ;  /* 0x0000000000040947 */ /* 0x001fea0003800000 */
[----:B------:R-:W-:Y:S01]  /*5d00*/  BPT.TRAP 0x1 ;  /* 0x000000040000795c */ /* 0x000fe20000300000 */
.L_x_116:
[----:B------:R-:W-:Y:S01]  /*5d10*/  IMAD R9, R8, 0x2, R11 ;  /* 0x0000000208097824 */ /* 0x000fe200078e020b */
[----:B------:R-:W-:Y:S01]  /*5d20*/  R2UR UR9, R18 ;  /* 0x00000000120972ca */ /* 0x000fe200000e0000 */
[----:B------:R-:W-:Y:S01]  /*5d30*/  VIADD R6, R6, 0xffffffff ;  /* 0xffffffff06067836 */ /* 0x000fe20000000000 */
[----:B------:R-:W-:Y:S01]  /*5d40*/  UIADD3 UR6, UP0, UR24, 0xf0, URZ ;  /* 0x000000f018067890 */ /* 0x000fe2000ff1e03f */
[--C-:B------:R-:W-:Y:S01]  /*5d50*/  IMAD.U32 R9, R9, 0x800, R21.reuse ;  /* 0x0000080009097824 */ /* 0x100fe200078e0015 */
[----:B------:R-:W-:Y:S01]  /*5d60*/  R2UR UR11, R19 ;  /* 0x00000000130b72ca */ /* 0x000fe200000e0000 */
[----:B------:R-:W-:Y:S01]  /*5d70*/  IMAD R21, R8, 0x800, R21 ;  /* 0x0000080008157824 */ /* 0x000fe200078e0215 */
[----:B------:R-:W-:Y:S01]  /*5d80*/  R2UR UR10, R22 ;  /* 0x00000000160a72ca */ /* 0x000fe200000e0000 */
[----:B------:R-:W-:Y:S01]  /*5d90*/  UIADD3 UR26, UP1, UR24, 0x1f0, URZ ;  /* 0x000001f0181a7890 */ /* 0x000fe2000ff3e03f */
[----:B------:R-:W-:Y:S01]  /*5da0*/  R2UR UR5, R9 ;  /* 0x00000000090572ca */ /* 0x000fe200000e0000 */
[----:B------:R-:W-:Y:S01]  /*5db0*/  UIADD3.X UR7, URZ, UR25, URZ, UP0, !UPT ;  /* 0x000000193f077290 */ /* 0x000fe200087fe43f */
[----:B------:R-:W-:Y:S01]  /*5dc0*/  R2UR UR8, R21 ;  /* 0x00000000150872ca */ /* 0x000fe200000e0000 */
[----:B------:R-:W-:Y:S01]  /*5dd0*/  VIADD R8, R8, 0x1 ;  /* 0x0000000108087836 */ /* 0x000fe20000000000 */
[----:B------:R-:W-:Y:S01]  /*5de0*/  R2UR UR12, R16 ;  /* 0x00000000100c72ca */ /* 0x000fe200000e0000 */
[----:B------:R-:W-:Y:S01]  /*5df0*/  UIADD3.X UR27, URZ, UR25, URZ, UP1, !UPT ;  /* 0x000000193f1b7290 */ /* 0x000fe20008ffe43f */
[----:B------:R-:W-:Y:S01]  /*5e00*/  R2UR UR19, R20 ;  /* 0x00000000141372ca */ /* 0x000fe200000e0000 */
[----:B------:R-:W-:Y:S01]  /*5e10*/  UMOV UR20, 0x30000 ;  /* 0x0003000000147882 */ /* 0x000fe20000000000 */
[----:B------:R-:W-:Y:S01]  /*5e20*/  ISETP.GT.AND P1, PT, R6, 0x1, PT ;  /* 0x000000010600780c */ /* 0x000fe20003f24270 */
[----:B------:R-:W-:Y:S01]  /*5e30*/  UMOV UR14, 0x0 ;  /* 0x00000000000e7882 */ /* 0x000fe20000000000 */
[----:B------:R-:W-:Y:S01]  /*5e40*/  UMOV UR15, 0x10000000 ;  /* 0x10000000000f7882 */ /* 0x000fe20000000000 */
[----:B------:R-:W-:Y:S01]  /*5e50*/  ISETP.NE.AND P0, PT, R8, 0x5, PT ;  /* 0x000000050800780c */ /* 0x000fe20003f05270 */
[----:B------:R-:W-:Y:S01]  /*5e60*/  VIADD R22, R22, 0x20 ;  /* 0x0000002016167836 */ /* 0x000fe20000000000 */
[----:B------:R-:W-:-:S02]  /*5e70*/  UIADD3 UR5, UR5, 0x100, URZ ;  /* 0x0000010005057890 */ /* 0x000fc4000fffe03f */
[----:B------:R-:W-:Y:S01]  /*5e80*/  UIADD3 UR16, UR8, 0x5100, URZ ;  /* 0x0000510008107890 */ /* 0x000fe2000fffe03f */
[----:B------:R-:W-:Y:S02]  /*5e90*/  SEL R18, RZ, 0x1, P0 ;  /* 0x00000001ff127807 */ /* 0x000fe40000000000 */
[----:B------:R-:W-:Y:S02]  /*5ea0*/  SEL R8, R8, RZ, P0 ;  /* 0x000000ff08087207 */ /* 0x000fe40000000000 */
[----:B------:R-:W-:Y:S01]  /*5eb0*/  UMOV UR8, UR5 ;  /* 0x0000000500087c82 */ /* 0x000fe20008000000 */
[----:B------:R-:W-:Y:S01]  /*5ec0*/  LOP3.LUT R7, R7, R18, RZ, 0x3c, !PT ;  /* 0x0000001207077212 */ /* 0x000fe200078e3cff */
[----:B------:R0:W-:Y:S02]  /*5ed0*/  UTMALDG.3D.MULTICAST [UR8], [UR6], UR20, desc[UR14] ;  /* 0x00000e08060073b4 */ /* 0x0001e40008011814 */
[----:B0-----:R-:W-:Y:S01]  /*5ee0*/  UMOV UR8, UR16 ;  /* 0x0000001000087c82 */ /* 0x001fe20008000000 */
[----:B------:R-:W-:-:S02]  /*5ef0*/  UMOV UR11, UR19 ;  /* 0x00000013000b7c82 */ /* 0x000fc40008000000 */
[----:B------:R0:W-:Y:S02]  /*5f00*/  UTMALDG.3D [UR8], [UR26], desc[UR14] ;  /* 0x00000e081a0075b4 */ /* 0x0001e40008011000 */
[----:B0-----:R-:W-:Y:S05]  /*5f10*/  @P1 BRA `(.L_x_117) ;  /* 0xfffffffc00401947 */ /* 0x001fea000383ffff */
.L_x_114:
[----:B------:R-:W-:Y:S05]  /*5f20*/  BSYNC B1 ;  /* 0x0000000000017941 */ /* 0x000fea0003800000 */
.L_x_113:
[----:B------:R-:W-:Y:S01]  /*5f30*/  LOP3.LUT P1, RZ, R14, 0xff, RZ, 0xc0, !PT ;  /* 0x000000ff0eff7812 */ /* 0x000fe2000782c0ff */
[C---:B------:R-:W-:Y:S01]  /*5f40*/  IMAD.IADD R17, R10.reuse, 0x1, R17 ;  /* 0x000000010a117824 */ /* 0x040fe200078e0211 */
[----:B------:R-:W-:Y:S01]  /*5f50*/  ULDC.64 UR6, c[0x0][0x650] ;  /* 0x0001940000067ab9 */ /* 0x000fe20000000a00 */
[C---:B------:R-:W-:Y:S01]  /*5f60*/  ISETP.GE.U32.AND P2, PT, R10.reuse, 0x5, PT ;  /* 0x000000050a00780c */ /* 0x040fe20003f46070 */
[----:B------:R-:W-:Y:S01]  /*5f70*/  BSSY B1, `(.L_x_118) ;  /* 0x0000069000017945 */ /* 0x000fe20003800000 */
[----:B------:R-:W-:Y:S01]  /*5f80*/  IMAD.MOV.U32 R18, RZ, RZ, -0x1 ;  /* 0xffffffffff127424 */ /* 0x000fe200078e00ff */
[----:B------:R-:W-:Y:S01]  /*5f90*/  ISETP.GT.U32.AND P0, PT, R17, 0x4, PT ;  /* 0x000000041100780c */ /* 0x000fe20003f04070 */
[----:B------:R-:W-:Y:S01]  /*5fa0*/  IMAD.MOV.U32 R13, RZ, RZ, -0x1 ;  /* 0xffffffffff0d7424 */ /* 0x000fe200078e00ff */
[----:B------:R-:W-:Y:S01]  /*5fb0*/  PRMT R14, RZ, 0x7610, R14 ;  /* 0x00007610ff0e7816 */ /* 0x000fe2000000000e */
[----:B------:R-:W-:Y:S01]  /*5fc0*/  IMAD.MOV.U32 R16, RZ, RZ, -0x1 ;  /* 0xffffffffff107424 */ /* 0x000fe200078e00ff */
[----:B------:R-:W-:-:S03]  /*5fd0*/  ISETP.LT.U32.AND P0, PT, R10, 0x5, P0 ;  /* 0x000000050a00780c */ /* 0x000fc60000701070 */
[----:B------:R-:W0:Y:S01]  /*5fe0*/  @P1 S2R R11, SR_CgaCtaId ;  /* 0x00000000000b1919 */ /* 0x000e220000008800 */
[----:B------:R-:W-:-:S04]  /*5ff0*/  @P1 MOV R6, 0x400 ;  /* 0x0000040000061802 */ /* 0x000fc80000000f00 */
[----:B0-----:R-:W-:Y:S01]  /*6000*/  @P1 LEA R8, R11, R6, 0x18 ;  /* 0x000000060b081211 */ /* 0x001fe200078ec0ff */
[----:B------:R-:W-:Y:S01]  /*6010*/  IMAD.WIDE.U32 R6, R17, -0x33333333, RZ ;  /* 0xcccccccd11067825 */ /* 0x000fe200078e00ff */
[----:B------:R-:W-:Y:S02]  /*6020*/  SEL R6, RZ, 0x1, !P0 ;  /* 0x00000001ff067807 */ /* 0x000fe40004000000 */
[----:B------:R0:W-:Y:S01]  /*6030*/  @P1 SYNCS.ARRIVE.TRANS64.A1T0 RZ, [R8+URZ+0x68], RZ ;  /* 0x000068ff08ff19a7 */ /* 0x0001e2000810003f */
[----:B------:R-:W-:Y:S02]  /*6040*/  IADD3 R4, P1, R4, UR22, RZ ;  /* 0x0000001604047c10 */ /* 0x000fe4000ff3e0ff */
[----:B------:R-:W-:Y:S02]  /*6050*/  LOP3.LUT R3, R3, R6, RZ, 0x3c, !PT ;  /* 0x0000000603037212 */ /* 0x000fe400078e3cff */
[----:B------:R-:W-:Y:S02]  /*6060*/  IADD3.X R5, R5, UR13, RZ, P1, !PT ;  /* 0x0000000d05057c10 */ /* 0x000fe40008ffe4ff */
[----:B------:R-:W-:-:S02]  /*6070*/  ISETP.GE.U32.AND P0, PT, R4, UR6, PT ;  /* 0x0000000604007c0c */ /* 0x000fc4000bf06070 */
[----:B0-----:R-:W-:Y:S02]  /*6080*/  SHF.R.U32.HI R8, RZ, 0x2, R7 ;  /* 0x00000002ff087819 */ /* 0x001fe40000011607 */
[----:B------:R-:W-:Y:S02]  /*6090*/  ISETP.GE.U32.AND.EX P0, PT, R5, UR7, PT, P0 ;  /* 0x0000000705007c0c */ /* 0x000fe4000bf06100 */
[----:B------:R-:W-:Y:S01]  /*60a0*/  @P2 LOP3.LUT R3, R3, 0x1, R8, 0x78, !PT ;  /* 0x0000000103032812 */ /* 0x000fe200078e7808 */
[----:B------:R-:W-:Y:S01]  /*60b0*/  IMAD R17, R8, -0x5, R17 ;  /* 0xfffffffb08117824 */ /* 0x000fe200078e0211 */
[----:B------:R-:W-:-:S09]  /*60c0*/  PRMT R6, RZ, 0x7610, R6 ;  /* 0x00007610ff067816 */ /* 0x000fd20000000006 */
[----:B------:R-:W-:Y:S05]  /*60d0*/  @P0 BRA `(.L_x_119) ;  /* 0x0000000400480947 */ /* 0x000fea0003800000 */
[----:B------:R-:W0:Y:S01]  /*60e0*/  S2R R18, SR_CTAID.X ;  /* 0x0000000000127919 */ /* 0x000e220000002500 */
[----:B------:R-:W-:Y:S01]  /*60f0*/  ULDC.64 UR6, c[0x0][0x628] ;  /* 0x00018a0000067ab9 */ /* 0x000fe20000000a00 */
[----:B------:R-:W1:Y:S01]  /*6100*/  LDC R19, c[0x0][0x144] ;  /* 0x00005100ff137b82 */ /* 0x000e620000000800 */
[----:B------:R-:W-:Y:S01]  /*6110*/  ISETP.NE.U32.AND P0, PT, RZ, UR6, PT ;  /* 0x00000006ff007c0c */ /* 0x000fe2000bf05070 */
[----:B------:R-:W2:Y:S01]  /*6120*/  S2R R13, SR_CTAID.Y ;  /* 0x00000000000d7919 */ /* 0x000ea20000002600 */
[----:B------:R-:W-:Y:S01]  /*6130*/  ULDC UR8, c[0x0][0x630] ;  /* 0x00018c0000087ab9 */ /* 0x000fe20000000800 */
[----:B------:R-:W-:Y:S01]  /*6140*/  ULDC UR9, c[0x0][0x150] ;  /* 0x0000540000097ab9 */ /* 0x000fe20000000800 */
[----:B------:R-:W-:Y:S01]  /*6150*/  ISETP.NE.AND.EX P0, PT, RZ, UR7, PT, P0 ;  /* 0x00000007ff007c0c */ /* 0x000fe2000bf05300 */
[----:B------:R-:W-:Y:S02]  /*6160*/  IMAD.MOV.U32 R6, RZ, RZ, R4 ;  /* 0x000000ffff067224 */ /* 0x000fe400078e0004 */
[----:B------:R-:W-:Y:S01]  /*6170*/  IMAD.MOV.U32 R7, RZ, RZ, R5 ;  /* 0x000000ffff077224 */ /* 0x000fe200078e0005 */
[----:B0-----:R-:W-:-:S09]  /*6180*/  I2FP.F32.U32 R20, R18 ;  /* 0x0000001200147245 */ /* 0x001fd20000201000 */
[----:B------:R-:W-:Y:S05]  /*6190*/  @!P0 BRA `(.L_x_120) ;  /* 0x0000000000288947 */ /* 0x000fea0003800000 */
[----:B------:R-:W-:Y:S02]  /*61a0*/  ULDC UR5, c[0x0][0x634] ;  /* 0x00018d0000057ab9 */ /* 0x000fe40000000800 */
[----:B------:R-:W-:-:S05]  /*61b0*/  IADD3 R7, P0, R4, UR5, RZ ;  /* 0x0000000504077c10 */ /* 0x000fca000ff1e0ff */
[----:B------:R-:W-:-:S04]  /*61c0*/  IMAD.X R21, RZ, RZ, R5, P0 ;  /* 0x000000ffff157224 */ /* 0x000fc800000e0605 */
[----:B------:R-:W-:-:S04]  /*61d0*/  IMAD.WIDE.U32 R8, R21, UR6, RZ ;  /* 0x0000000615087c25 */ /* 0x000fc8000f8e00ff */
[----:B------:R-:W-:-:S04]  /*61e0*/  IMAD.WIDE.U32 R8, P0, R7, UR7, R8 ;  /* 0x0000000707087c25 */ /* 0x000fc8000f800008 */
[----:B------:R-:W-:-:S04]  /*61f0*/  IMAD.WIDE.U32 R6, R7, UR6, RZ ;  /* 0x0000000607067c25 */ /* 0x000fc8000f8e00ff */
[----:B------:R-:W-:Y:S01]  /*6200*/  IMAD.MOV.U32 R6, RZ, RZ, R9 ;  /* 0x000000ffff067224 */ /* 0x000fe200078e0009 */
[----:B------:R-:W-:Y:S01]  /*6210*/  IADD3 RZ, P1, R7, R8, RZ ;  /* 0x0000000807ff7210 */ /* 0x000fe20007f3e0ff */
[----:B------:R-:W-:-:S04]  /*6220*/  IMAD.X R7, RZ, RZ, RZ, P0 ;  /* 0x000000ffff077224 */ /* 0x000fc800000e06ff */
[----:B------:R-:W-:-:S08]  /*6230*/  IMAD.WIDE.U32.X R6, R21, UR7, R6, P1 ;  /* 0x0000000715067c25 */ /* 0x000fd000088e0406 */
.L_x_120:
[----:B------:R-:W-:Y:S01]  /*6240*/  FMUL R20, R20, UR9 ;  /* 0x0000000914147c20 */ /* 0x000fe20008400000 */
[--C-:B------:R-:W-:Y:S01]  /*6250*/  SHF.R.U64 R16, R6, UR8, R7.reuse ;  /* 0x0000000806107c19 */ /* 0x100fe20008001207 */
[----:B------:R-:W-:Y:S01]  /*6260*/  ULDC.64 UR6, c[0x0][0x620] ;  /* 0x0001880000067ab9 */ /* 0x000fe20000000a00 */
[----:B------:R-:W-:Y:S01]  /*6270*/  SHF.R.U32.HI R6, RZ, UR8, R7 ;  /* 0x00000008ff067c19 */ /* 0x000fe20008011607 */
[----:B------:R-:W-:Y:S01]  /*6280*/  ULDC.64 UR8, c[0x0][0x640] ;  /* 0x0001900000087ab9 */ /* 0x000fe20000000a00 */
[----:B------:R-:W-:Y:S01]  /*6290*/  IADD3 R7, P0, RZ, -R16, RZ ;  /* 0x80000010ff077210 */ /* 0x000fe20007f1e0ff */
[----:B------:R-:W0:Y:S01]  /*62a0*/  F2I.U32.TRUNC.NTZ R20, R20 ;  /* 0x0000001400147305 */ /* 0x000e22000020f000 */
[----:B------:R-:W3:Y:S01]  /*62b0*/  LDC R22, c[0x0][0x148] ;  /* 0x00005200ff167b82 */ /* 0x000ee20000000800 */
[----:B------:R-:W-:Y:S02]  /*62c0*/  ULDC UR5, c[0x0][0x618] ;  /* 0x0001860000057ab9 */ /* 0x000fe40000000800 */
[----:B------:R-:W-:Y:S01]  /*62d0*/  IMAD.X R6, RZ, RZ, ~R6, P0 ;  /* 0x000000ffff067224 */ /* 0x000fe200000e0e06 */
[----:B------:R-:W-:-:S03]  /*62e0*/  ISETP.NE.U32.AND P0, PT, RZ, UR8, PT ;  /* 0x00000008ff007c0c */ /* 0x000fc6000bf05070 */
[----:B------:R-:W-:Y:S01]  /*62f0*/  IMAD R6, R6, UR6, RZ ;  /* 0x0000000606067c24 */ /* 0x000fe2000f8e02ff */
[----:B------:R-:W-:-:S03]  /*6300*/  ISETP.NE.AND.EX P0, PT, RZ, UR9, PT, P0 ;  /* 0x00000009ff007c0c */ /* 0x000fc6000bf05300 */
[C---:B------:R-:W-:Y:S02]  /*6310*/  IMAD R9, R7.reuse, UR7, R6 ;  /* 0x0000000707097c24 */ /* 0x040fe4000f8e0206 */
[----:B------:R-:W-:Y:S01]  /*6320*/  IMAD.WIDE.U32 R6, R7, UR6, R4 ;  /* 0x0000000607067c25 */ /* 0x000fe2000f8e0004 */
[----:B------:R-:W-:-:S03]  /*6330*/  ULDC UR6, c[0x0][0x154] ;  /* 0x0000550000067ab9 */ /* 0x000fc60000000800 */
[----:B0-----:R-:W-:Y:S02]  /*6340*/  IMAD.MOV R8, RZ, RZ, -R20 ;  /* 0x000000ffff087224 */ /* 0x001fe400078e0a14 */
[----:B------:R-:W-:Y:S02]  /*6350*/  IMAD.IADD R7, R7, 0x1, R9 ;  /* 0x0000000107077824 */ /* 0x000fe400078e0209 */
[----:B-1----:R-:W-:Y:S01]  /*6360*/  IMAD R18, R19, R8, R18 ;  /* 0x0000000813127224 */ /* 0x002fe200078e0212 */
[----:B--2---:R-:W-:Y:S02]  /*6370*/  I2FP.F32.U32 R8, R13 ;  /* 0x0000000d00087245 */ /* 0x004fe40000201000 */
[--C-:B------:R-:W-:Y:S02]  /*6380*/  SHF.R.U64 R19, R6, UR5, R7.reuse ;  /* 0x0000000506137c19 */ /* 0x100fe40008001207 */
[----:B------:R-:W-:Y:S01]  /*6390*/  SHF.R.U32.HI R6, RZ, UR5, R7 ;  /* 0x00000005ff067c19 */ /* 0x000fe20008011607 */
[----:B------:R-:W-:Y:S01]  /*63a0*/  FMUL R8, R8, UR6 ;  /* 0x0000000608087c20 */ /* 0x000fe20008400000 */
[----:B------:R-:W-:-:S02]  /*63b0*/  ULDC UR5, c[0x0][0x608] ;  /* 0x0001820000057ab9 */ /* 0x000fc40000000800 */
[--C-:B------:R-:W-:Y:S01]  /*63c0*/  SHF.R.U64 R21, R19, UR5, R6.reuse ;  /* 0x0000000513157c19 */ /* 0x100fe20008001206 */
[----:B------:R0:W1:Y:S01]  /*63d0*/  F2I.U32.TRUNC.NTZ R24, R8 ;  /* 0x0000000800187305 */ /* 0x000062000020f000 */
[----:B------:R-:W-:Y:S01]  /*63e0*/  SHF.R.U32.HI R6, RZ, UR5, R6 ;  /* 0x00000005ff067c19 */ /* 0x000fe20008011606 */
[----:B------:R-:W-:-:S03]  /*63f0*/  ULDC UR5, c[0x0][0x658] ;  /* 0x0001960000057ab9 */ /* 0x000fc60000000800 */
[--C-:B------:R-:W-:Y:S02]  /*6400*/  SHF.R.U64 R20, R21, UR5, R6.reuse ;  /* 0x0000000515147c19 */ /* 0x100fe40008001206 */
[----:B------:R-:W-:-:S03]  /*6410*/  SHF.R.U32.HI R23, RZ, UR5, R6 ;  /* 0x00000005ff177c19 */ /* 0x000fc60008011606 */
[----:B------:R-:W-:Y:S02]  /*6420*/  IMAD.MOV.U32 R6, RZ, RZ, R20 ;  /* 0x000000ffff067224 */ /* 0x000fe400078e0014 */
[----:B------:R-:W-:Y:S01]  /*6430*/  IMAD.MOV.U32 R7, RZ, RZ, R23 ;  /* 0x000000ffff077224 */ /* 0x000fe200078e0017 */
[----:B0-----:R-:W-:Y:S06]  /*6440*/  @!P0 BRA `(.L_x_121) ;  /* 0x0000000000288947 */ /* 0x001fec0003800000 */
        /* <DEDUP_REMOVED lines=10> */
.L_x_121:
[----:B------:R-:W-:Y:S01]  /*64f0*/  ULDC UR5, c[0x0][0x648] ;  /* 0x0001920000057ab9 */ /* 0x000fe20000000800 */
[----:B------:R-:W-:Y:S01]  /*6500*/  LOP3.LUT R21, R21, UR17, RZ, 0xc0, !PT ;  /* 0x0000001115157c12 */ /* 0x000fe2000f8ec0ff */
[----:B-1----:R-:W-:Y:S01]  /*6510*/  IMAD.MOV R24, RZ, RZ, -R24 ;  /* 0x000000ffff187224 */ /* 0x002fe200078e0a18 */
[----:B------:R-:W-:Y:S01]  /*6520*/  SHF.R.U64 R6, R6, UR5, R7 ;  /* 0x0000000506067c19 */ /* 0x000fe20008001207 */
[----:B------:R-:W-:Y:S01]  /*6530*/  ULDC UR5, c[0x0][0x638] ;  /* 0x00018e0000057ab9 */ /* 0x000fe20000000800 */
[----:B------:R-:W-:Y:S01]  /*6540*/  LOP3.LUT R19, R19, UR4, RZ, 0xc0, !PT ;  /* 0x0000000413137c12 */ /* 0x000fe2000f8ec0ff */
[----:B---3--:R-:W-:Y:S01]  /*6550*/  @P4 IMAD R18, R22, R24, R13 ;  /* 0x0000001816124224 */ /* 0x008fe200078e020d */
[----:B------:R-:W-:Y:S01]  /*6560*/  ULDC UR6, c[0x0][0x610] ;  /* 0x0001840000067ab9 */ /* 0x000fe20000000800 */
[----:B------:R-:W-:Y:S02]  /*6570*/  IMAD.MOV R7, RZ, RZ, -R6 ;  /* 0x000000ffff077224 */ /* 0x000fe400078e0a06 */
[----:B------:R-:W-:-:S02]  /*6580*/  IMAD R21, R6, UR18, R21 ;  /* 0x0000001206157c24 */ /* 0x000fc4000f8e0215 */
[----:B------:R-:W-:Y:S01]  /*6590*/  IMAD R20, R7, UR5, R20 ;  /* 0x0000000507147c24 */ /* 0x000fe2000f8e0214 */
[----:B------:R-:W-:Y:S01]  /*65a0*/  ULDC UR5, c[0x0][0x600] ;  /* 0x0001800000057ab9 */ /* 0x000fe20000000800 */
[----:B------:R-:W-:Y:S02]  /*65b0*/  IMAD R18, R21, UR6, R18 ;  /* 0x0000000615127c24 */ /* 0x000fe4000f8e0212 */
[----:B------:R-:W-:Y:S02]  /*65c0*/  IMAD R7, R20, UR5, R19 ;  /* 0x0000000514077c24 */ /* 0x000fe4000f8e0213 */
[----:B------:R-:W-:-:S03]  /*65d0*/  IMAD.MOV.U32 R6, RZ, RZ, 0x1 ;  /* 0x00000001ff067424 */ /* 0x000fc600078e00ff */
[----:B------:R-:W-:Y:S02]  /*65e0*/  SEL R13, R7, R18, !P4 ;  /* 0x00000012070d7207 */ /* 0x000fe40006000000 */
[----:B------:R-:W-:-:S07]  /*65f0*/  SEL R18, R18, R7, !P4 ;  /* 0x0000000712127207 */ /* 0x000fce0006000000 */
.L_x_119:
[----:B------:R-:W-:Y:S05]  /*6600*/  BSYNC B1 ;  /* 0x0000000000017941 */ /* 0x000fea0003800000 */
.L_x_118:
[----:B------:R-:W-:-:S13]  /*6610*/  LOP3.LUT P0, RZ, R6, 0xff, RZ, 0xc0, !PT ;  /* 0x000000ff06ff7812 */ /* 0x000fda000780c0ff */
[----:B------:R-:W-:Y:S05]  /*6620*/  @P0 BRA `(.L_x_122) ;  /* 0xfffffff400440947 */ /* 0x000fea000383ffff */
[----:B------:R-:W-:Y:S05]  /*6630*/  BSYNC B0 ;  /* 0x0000000000007941 */ /* 0x000fea0003800000 */
.L_x_111:
[----:B------:R-:W-:-:S03]  /*6640*/  UMOV UR5, 0xffffffff ;  /* 0xffffffff00057882 */ /* 0x000fc60000000000 */
[----:B------:R-:W-:Y:S05]  /*6650*/  BRA.DIV UR5, `(.L_x_123) ;  /* 0x0000000605407947 */ /* 0x000fea000b800000 */
[----:B------:R-:W-:-:S13]  /*6660*/  ELECT P0, URZ, PT ;  /* 0x00000000003f782f */ /* 0x000fda0003800000 */
.L_x_138:
[----:B------:R-:W-:Y:S04]  /*6670*/  BSSY B0, `(.L_x_124) ;  /* 0x0000034000007945 */ /* 0x000fe80003800000 */
[----:B------:R-:W-:Y:S05]  /*6680*/  @!P0 BRA `(.L_x_125) ;  /* 0x0000000000c88947 */ /* 0x000fea0003800000 */
[----:B------:R-:W-:-:S04]  /*6690*/  LOP3.LUT R2, R2, 0x2, RZ, 0xfc, !PT ;  /* 0x0000000202027812 */ /* 0x000fc800078efcff */
[----:B------:R-:W-:-:S13]  /*66a0*/  ISETP.NE.AND P0, PT, R2, 0x3, PT ;  /* 0x000000030200780c */ /* 0x000fda0003f05270 */
[----:B------:R-:W-:Y:S05]  /*66b0*/  @!P0 BRA `(.L_x_126) ;  /* 0x0000000000048947 */ /* 0x000fea0003800000 */
[----:B------:R-:W-:Y:S01]  /*66c0*/  BPT.TRAP 0x1 ;  /* 0x000000040000795c */ /* 0x000fe20000300000 */
.L_x_126:
[----:B------:R-:W0:Y:S01]  /*66d0*/  S2R R5, SR_CgaCtaId ;  /* 0x0000000000057919 */ /* 0x000e220000008800 */
[----:B------:R-:W-:Y:S02]  /*66e0*/  MOV R0, 0x400 ;  /* 0x0000040000007802 */ /* 0x000fe40000000f00 */
[----:B------:R-:W-:Y:S02]  /*66f0*/  SHF.L.U32 R4, R3, 0x1f, RZ ;  /* 0x0000001f03047819 */ /* 0x000fe400000006ff */
[----:B0-----:R-:W-:-:S05]  /*6700*/  LEA R0, R5, R0, 0x18 ;  /* 0x0000000005007211 */ /* 0x001fca00078ec0ff */
[----:B------:R-:W-:-:S04]  /*6710*/  VIADD R0, R0, 0x28 ;  /* 0x0000002800007836 */ /* 0x000fc80000000000 */
[C---:B------:R-:W-:Y:S02]  /*6720*/  IMAD R7, R17.reuse, 0x8, R0 ;  /* 0x0000000811077824 */ /* 0x040fe400078e0200 */
[----:B------:R-:W-:Y:S02]  /*6730*/  VIADD R17, R17, 0x1 ;  /* 0x0000000111117836 */ /* 0x000fe40000000000 */
[----:B------:R-:W0:Y:S03]  /*6740*/  SYNCS.PHASECHK.TRANS64.TRYWAIT P0, [R7+URZ], R4 ;  /* 0x00000004070075a7 */ /* 0x000e26000800017f */
[----:B------:R-:W-:-:S04]  /*6750*/  ISETP.NE.AND P1, PT, R17, 0x5, PT ;  /* 0x000000051100780c */ /* 0x000fc80003f25270 */
[----:B------:R-:W-:Y:S02]  /*6760*/  SEL R2, RZ, 0x1, P1 ;  /* 0x00000001ff027807 */ /* 0x000fe40000800000 */
[----:B------:R-:W-:Y:S02]  /*6770*/  SEL R17, R17, RZ, P1 ;  /* 0x000000ff11117207 */ /* 0x000fe40000800000 */
[----:B------:R-:W-:-:S03]  /*6780*/  LOP3.LUT R6, R3, R2, RZ, 0x3c, !PT ;  /* 0x0000000203067212 */ /* 0x000fc600078e3cff */
[----:B------:R-:W-:Y:S01]  /*6790*/  IMAD R8, R17, 0x8, R0 ;  /* 0x0000000811087824 */ /* 0x000fe200078e0200 */
[----:B------:R-:W-:Y:S01]  /*67a0*/  SHF.L.U32 R5, R6, 0x1f, RZ ;  /* 0x0000001f06057819 */ /* 0x000fe200000006ff */
[----:B0-----:R-:W-:Y:S06]  /*67b0*/  @!P0 BRA `(.L_x_127) ;  /* 0x0000000400088947 */ /* 0x001fec0003800000 */
.L_x_139:
[----:B------:R-:W1:Y:S01]  /*67c0*/  SYNCS.PHASECHK.TRANS64.TRYWAIT P0, [R8+URZ], R5 ;  /* 0x00000005080075a7 */ /* 0x000e62000800017f */
[----:B------:R-:W-:-:S05]  /*67d0*/  VIADD R2, R17, 0x1 ;  /* 0x0000000111027836 */ /* 0x000fca0000000000 */
[----:B------:R-:W-:-:S04]  /*67e0*/  ISETP.NE.AND P1, PT, R2, 0x5, PT ;  /* 0x000000050200780c */ /* 0x000fc80003f25270 */
[----:B------:R-:W-:Y:S02]  /*67f0*/  SEL R3, RZ, 0x1, P1 ;  /* 0x00000001ff037807 */ /* 0x000fe40000800000 */
[----:B0-----:R-:W-:Y:S02]  /*6800*/  SEL R7, R2, RZ, P1 ;  /* 0x000000ff02077207 */ /* 0x001fe40000800000 */
[----:B------:R-:W-:-:S03]  /*6810*/  LOP3.LUT R6, R6, R3, RZ, 0x3c, !PT ;  /* 0x0000000306067212 */ /* 0x000fc600078e3cff */
[----:B------:R-:W-:Y:S01]  /*6820*/  IMAD R9, R7, 0x8, R0 ;  /* 0x0000000807097824 */ /* 0x000fe200078e0200 */
[----:B------:R-:W-:Y:S01]  /*6830*/  SHF.L.U32 R4, R6, 0x1f, RZ ;  /* 0x0000001f06047819 */ /* 0x000fe200000006ff */
[----:B-1----:R-:W-:Y:S06]  /*6840*/  @!P0 BRA `(.L_x_128) ;  /* 0x0000000000f88947 */ /* 0x002fec0003800000 */
.L_x_140:
[----:B------:R-:W1:Y:S01]  /*6850*/  SYNCS.PHASECHK.TRANS64.TRYWAIT P0, [R9+URZ], R4 ;  /* 0x00000004090075a7 */ /* 0x000e62000800017f */
[----:B------:R-:W-:-:S05]  /*6860*/  VIADD R2, R7, 0x1 ;  /* 0x0000000107027836 */ /* 0x000fca0000000000 */
[----:B------:R-:W-:-:S04]  /*6870*/  ISETP.NE.AND P1, PT, R2, 0x5, PT ;  /* 0x000000050200780c */ /* 0x000fc80003f25270 */
[----:B------:R-:W-:Y:S02]  /*6880*/  SEL R3, RZ, 0x1, P1 ;  /* 0x00000001ff037807 */ /* 0x000fe40000800000 */
[----:B------:R-:W-:Y:S02]  /*6890*/  SEL R7, R2, RZ, P1 ;  /* 0x000000ff02077207 */ /* 0x000fe40000800000 */
[----:B------:R-:W-:-:S03]  /*68a0*/  LOP3.LUT R11, R6, R3, RZ, 0x3c, !PT ;  /* 0x00000003060b7212 */ /* 0x000fc600078e3cff */
[----:B------:R-:W-:Y:S01]  /*68b0*/  IMAD R6, R7, 0x8, R0 ;  /* 0x0000000807067824 */ /* 0x000fe200078e0200 */
[----:B0-----:R-:W-:Y:S01]  /*68c0*/  SHF.L.U32 R5, R11, 0x1f, RZ ;  /* 0x0000001f0b057819 */ /* 0x001fe200000006ff */
[----:B-1----:R-:W-:Y:S06]  /*68d0*/  @!P0 BRA `(.L_x_129) ;  /* 0x0000000000e88947 */ /* 0x002fec0003800000 */
.L_x_141:
[----:B------:R-:W1:Y:S01]  /*68e0*/  SYNCS.PHASECHK.TRANS64.TRYWAIT P0, [R6+URZ], R5 ;  /* 0x00000005060075a7 */ /* 0x000e62000800017f */
[----:B------:R-:W-:-:S05]  /*68f0*/  VIADD R2, R7, 0x1 ;  /* 0x0000000107027836 */ /* 0x000fca0000000000 */
[----:B------:R-:W-:-:S04]  /*6900*/  ISETP.NE.AND P1, PT, R2, 0x5, PT ;  /* 0x000000050200780c */ /* 0x000fc80003f25270 */
[----:B0-----:R-:W-:Y:S02]  /*6910*/  SEL R4, RZ, 0x1, P1 ;  /* 0x00000001ff047807 */ /* 0x001fe40000800000 */
[----:B------:R-:W-:Y:S02]  /*6920*/  SEL R3, R2, RZ, P1 ;  /* 0x000000ff02037207 */ /* 0x000fe40000800000 */
[----:B------:R-:W-:Y:S01]  /*6930*/  LOP3.LUT R4, R11, R4, RZ, 0x3c, !PT ;  /* 0x000000040b047212 */ /* 0x000fe200078e3cff */
[----:B-1----:R-:W-:Y:S06]  /*6940*/  @!P0 BRA `(.L_x_130) ;  /* 0x0000000000e08947 */ /* 0x002fec0003800000 */
.L_x_142:
[----:B------:R-:W-:Y:S01]  /*6950*/  IMAD R3, R3, 0x8, R0 ;  /* 0x0000000803037824 */ /* 0x000fe200078e0200 */
[----:B------:R-:W-:-:S07]  /*6960*/  SHF.L.U32 R0, R4, 0x1f, RZ ;  /* 0x0000001f04007819 */ /* 0x000fce00000006ff */
.L_x_131:
[----:B-1----:R1:W2:Y:S02]  /*6970*/  SYNCS.PHASECHK.TRANS64.TRYWAIT P0, [R3+URZ], R0 ;  /* 0x00000000030075a7 */ /* 0x0022a4000800017f */
[----:B--2---:R-:W-:Y:S05]  /*6980*/  @!P0 NANOSLEEP.SYNCS 0x989680 ;  /* 0x009896800000895d */ /* 0x004fea0003900000 */
[----:B------:R-:W2:Y:S02]  /*6990*/  @!P0 SYNCS.PHASECHK.TRANS64 P0, [R3+URZ], R0 ;  /* 0x00000000030085a7 */ /* 0x000ea4000800007f */
[----:B--2---:R-:W-:Y:S05]  /*69a0*/  @!P0 BRA `(.L_x_131) ;  /* 0xfffffffc00f08947 */ /* 0x004fea000383ffff */
.L_x_125:
[----:B------:R-:W-:Y:S05]  /*69b0*/  BSYNC B0 ;  /* 0x0000000000007941 */ /* 0x000fea0003800000 */
.L_x_124:
[----:B------:R-:W-:Y:S05]  /*69c0*/  EXIT ;  /* 0x000000000000794d */ /* 0x000fea0003800000 */
.L_x_21:
[----:B-1----:R-:W-:-:S04]  /*69d0*/  IMAD.U32 R9, RZ, RZ, UR6 ;  /* 0x00000006ff097e24 */ /* 0x002fc8000f8e00ff */
[----:B------:R1:W4:Y:S03]  /*69e0*/  SYNCS.PHASECHK.TRANS64.TRYWAIT P1, [R9+URZ], R8 ;  /* 0x00000008090075a7 */ /* 0x000326000802017f */
[----:B----4-:R-:W-:Y:S05]  /*69f0*/  @!P1 NANOSLEEP.SYNCS 0x989680 ;  /* 0x009896800000995d */ /* 0x010fea0003900000 */
[----:B------:R-:W4:Y:S02]  /*6a00*/  @!P1 SYNCS.PHASECHK.TRANS64 P1, [R9+URZ], R8 ;  /* 0x00000008090095a7 */ /* 0x000f24000802007f */
[----:B----4-:R-:W-:Y:S05]  /*6a10*/  @!P1 BRA `(.L_x_21) ;  /* 0xfffffffc00ec9947 */ /* 0x010fea000383ffff */
[----:B------:R-:W-:Y:S05]  /*6a20*/  BRA `(.L_x_20) ;  /* 0xffffffa800d87947 */ /* 0x000fea000383ffff */
.L_x_27:
[----:B-1----:R-:W-:-:S04]  /*6a30*/  IMAD.U32 R13, RZ, RZ, UR12 ;  /* 0x0000000cff0d7e24 */ /* 0x002fc8000f8e00ff */
[----:B------:R1:W4:Y:S03]  /*6a40*/  SYNCS.PHASECHK.TRANS64.TRYWAIT P1, [R13+URZ], R10 ;  /* 0x0000000a0d0075a7 */ /* 0x000326000802017f */
[----:B----4-:R-:W-:Y:S05]  /*6a50*/  @!P1 NANOSLEEP.SYNCS 0x989680 ;  /* 0x009896800000995d */ /* 0x010fea0003900000 */
[----:B------:R-:W4:Y:S02]  /*6a60*/  @!P1 SYNCS.PHASECHK.TRANS64 P1, [R13+URZ], R10 ;  /* 0x0000000a0d0095a7 */ /* 0x000f24000802007f */
[----:B----4-:R-:W-:Y:S05]  /*6a70*/  @!P1 BRA `(.L_x_27) ;  /* 0xfffffffc00ec9947 */ /* 0x010fea000383ffff */
[----:B------:R-:W-:Y:S05]  /*6a80*/  BRA `(.L_x_26) ;  /* 0xffffffb000487947 */ /* 0x000fea000383ffff */
.L_x_112:
[----:B------:R-:W-:Y:S01]  /*6a90*/  BSSY B1, `(.L_x_132) ;  /* 0x0000006000017945 */ /* 0x000fe20003800000 */
[----:B------:R-:W-:-:S07]  /*6aa0*/  IMAD.MOV.U32 R6, RZ, RZ, -0x1 ;  /* 0xffffffffff067424 */ /* 0x000fce00078e00ff */
[----:B------:R-:W-:Y:S05]  /*6ab0*/  WARPSYNC.COLLECTIVE R6, `(.L_x_133) ;  /* 0x00000000060c7348 */ /* 0x000fea0003c00000 */
[----:B------:R-:W-:Y:S02]  /*6ac0*/  ELECT P0, UR62, PT ;  /* 0x00000000003e782f */ /* 0x000fe40003800000 */
[----:B------:R-:W-:Y:S01]  /*6ad0*/  MOV R6, UR62 ;  /* 0x0000003e00067c02 */ /* 0x000fe20008000f00 */
[----:B------:R-:W-:Y:S10]  /*6ae0*/  ENDCOLLECTIVE ;  /* 0x000000000000791b */ /* 0x000ff40003800000 */
.L_x_133:
[----:B------:R-:W-:Y:S05]  /*6af0*/  BSYNC B1 ;  /* 0x0000000000017941 */ /* 0x000fea0003800000 */
.L_x_132:
[----:B------:R-:W-:Y:S05]  /*6b00*/  BRA `(.L_x_134) ;  /* 0xfffffff000187947 */ /* 0x000fea000383ffff */
.L_x_115:
[----:B0-----:R0:W1:Y:S02]  /*6b10*/  SYNCS.PHASECHK.TRANS64.TRYWAIT P0, [R18+URZ+0x28], R9 ;  /* 0x00002809120075a7 */ /* 0x001064000800017f */
[----:B-1----:R-:W-:Y:S05]  /*6b20*/  @!P0 NANOSLEEP.SYNCS 0x989680 ;  /* 0x009896800000895d */ /* 0x002fea0003900000 */
[----:B------:R-:W1:Y:S02]  /*6b30*/  @!P0 SYNCS.PHASECHK.TRANS64 P0, [R18+URZ+0x28], R9 ;  /* 0x00002809120085a7 */ /* 0x000e64000800007f */
[----:B-1----:R-:W-:Y:S05]  /*6b40*/  @!P0 BRA `(.L_x_115) ;  /* 0xfffffffc00f08947 */ /* 0x002fea000383ffff */
[----:B------:R-:W-:Y:S05]  /*6b50*/  BRA `(.L_x_135) ;  /* 0xfffffff000587947 */ /* 0x000fea000383ffff */
.L_x_123:
[----:B------:R-:W-:Y:S01]  /*6b60*/  BSSY B0, `(.L_x_136) ;  /* 0x0000006000007945 */ /* 0x000fe20003800000 */
[----:B------:R-:W-:-:S07]  /*6b70*/  IMAD.MOV.U32 R6, RZ, RZ, -0x1 ;  /* 0xffffffffff067424 */ /* 0x000fce00078e00ff */
[----:B------:R-:W-:Y:S05]  /*6b80*/  WARPSYNC.COLLECTIVE R6, `(.L_x_137) ;  /* 0x00000000060c7348 */ /* 0x000fea0003c00000 */
[----:B------:R-:W-:Y:S02]  /*6b90*/  ELECT P0, UR62, PT ;  /* 0x00000000003e782f */ /* 0x000fe40003800000 */
[----:B------:R-:W-:Y:S01]  /*6ba0*/  MOV R6, UR62 ;  /* 0x0000003e00067c02 */ /* 0x000fe20008000f00 */
[----:B------:R-:W-:Y:S10]  /*6bb0*/  ENDCOLLECTIVE ;  /* 0x000000000000791b */ /* 0x000ff40003800000 */
.L_x_137:
[----:B------:R-:W-:Y:S05]  /*6bc0*/  BSYNC B0 ;  /* 0x0000000000007941 */ /* 0x000fea0003800000 */
.L_x_136:
[----:B------:R-:W-:Y:S05]  /*6bd0*/  BRA `(.L_x_138) ;  /* 0xfffffff800a47947 */ /* 0x000fea000383ffff */
.L_x_127:
[----:B0-----:R0:W1:Y:S02]  /*6be0*/  SYNCS.PHASECHK.TRANS64.TRYWAIT P0, [R7+URZ], R4 ;  /* 0x00000004070075a7 */ /* 0x001064000800017f */
[----:B-1----:R-:W-:Y:S05]  /*6bf0*/  @!P0 NANOSLEEP.SYNCS 0x989680 ;  /* 0x009896800000895d */ /* 0x002fea0003900000 */
[----:B------:R-:W1:Y:S02]  /*6c00*/  @!P0 SYNCS.PHASECHK.TRANS64 P0, [R7+URZ], R4 ;  /* 0x00000004070085a7 */ /* 0x000e64000800007f */
[----:B-1----:R-:W-:Y:S05]  /*6c10*/  @!P0 BRA `(.L_x_127) ;  /* 0xfffffffc00f08947 */ /* 0x002fea000383ffff */
[----:B------:R-:W-:Y:S05]  /*6c20*/  BRA `(.L_x_139) ;  /* 0xfffffff800e47947 */ /* 0x000fea000383ffff */
.L_x_128:
[----:B0-----:R0:W1:Y:S02]  /*6c30*/  SYNCS.PHASECHK.TRANS64.TRYWAIT P0, [R8+URZ], R5 ;  /* 0x00000005080075a7 */ /* 0x001064000800017f */
[----:B-1----:R-:W-:Y:S05]  /*6c40*/  @!P0 NANOSLEEP.SYNCS 0x989680 ;  /* 0x009896800000895d */ /* 0x002fea0003900000 */
[----:B------:R-:W1:Y:S02]  /*6c50*/  @!P0 SYNCS.PHASECHK.TRANS64 P0, [R8+URZ], R5 ;  /* 0x00000005080085a7 */ /* 0x000e64000800007f */
[----:B-1----:R-:W-:Y:S05]  /*6c60*/  @!P0 BRA `(.L_x_128) ;  /* 0xfffffffc00f08947 */ /* 0x002fea000383ffff */
[----:B------:R-:W-:Y:S05]  /*6c70*/  BRA `(.L_x_140) ;  /* 0xfffffff800f47947 */ /* 0x000fea000383ffff */
.L_x_129:
[----:B0-----:R0:W1:Y:S02]  /*6c80*/  SYNCS.PHASECHK.TRANS64.TRYWAIT P0, [R9+URZ], R4 ;  /* 0x00000004090075a7 */ /* 0x001064000800017f */
[----:B-1----:R-:W-:Y:S05]  /*6c90*/  @!P0 NANOSLEEP.SYNCS 0x989680 ;  /* 0x009896800000895d */ /* 0x002fea0003900000 */
[----:B------:R-:W1:Y:S02]  /*6ca0*/  @!P0 SYNCS.PHASECHK.TRANS64 P0, [R9+URZ], R4 ;  /* 0x00000004090085a7 */ /* 0x000e64000800007f */
[----:B-1----:R-:W-:Y:S05]  /*6cb0*/  @!P0 BRA `(.L_x_129) ;  /* 0xfffffffc00f08947 */ /* 0x002fea000383ffff */
[----:B------:R-:W-:Y:S05]  /*6cc0*/  BRA `(.L_x_141) ;  /* 0xfffffffc00047947 */ /* 0x000fea000383ffff */
.L_x_130:
[----:B0-----:R0:W1:Y:S02]  /*6cd0*/  SYNCS.PHASECHK.TRANS64.TRYWAIT P0, [R6+URZ], R5 ;  /* 0x00000005060075a7 */ /* 0x001064000800017f */
[----:B-1----:R-:W-:Y:S05]  /*6ce0*/  @!P0 NANOSLEEP.SYNCS 0x989680 ;  /* 0x009896800000895d */ /* 0x002fea0003900000 */
[----:B------:R-:W1:Y:S02]  /*6cf0*/  @!P0 SYNCS.PHASECHK.TRANS64 P0, [R6+URZ], R5 ;  /* 0x00000005060085a7 */ /* 0x000e64000800007f */
[----:B-1----:R-:W-:Y:S05]  /*6d00*/  @!P0 BRA `(.L_x_130) ;  /* 0xfffffffc00f08947 */ /* 0x002fea000383ffff */
[----:B------:R-:W-:Y:S05]  /*6d10*/  BRA `(.L_x_142) ;  /* 0xfffffffc000c7947 */ /* 0x000fea000383ffff */
.L_x_143:
[----:B------:R-:W-:-:S00]  /*6d20*/  BRA `(.L_x_143) ;  /* 0xfffffffc00fc7947 */ /* 0x000fc0000383ffff */
[----:B------:R-:W-:-:S00]  /*6d30*/  NOP ;  /* 0x0000000000007918 */ /* 0x000fc00000000000 */
        /* <DEDUP_REMOVED lines=12> */
.L_x_144:


//--------------------- .nv.shared._ZN7cutlass13device_kernelINS_4gemm6kernel13GemmUniversalIN4cute5tupleIJiiiiEEENS1_10collective13CollectiveMmaINS1_37MainloopSm90TmaGmmaWarpSpecializedFP8ILi5ENS5_IJNS4_1CILi1EEENSA_ILi2EEESB_EEENS1_35KernelTmaWarpSpecializedCooperativeEEENS5_IJNSA_ILi128EEENSA_ILi64EEENSA_ILi32EEEEEENS_12float_e5m2_tENS5_IJlSB_lEEESK_SL_NS4_8TiledMMAINS4_8MMA_AtomIJNS4_4SM904GMMA30MMA_64x64x32_F32E5M2E5M2_SS_TNILNSP_7ScaleInE1ELSR_1EEEEEENS4_6LayoutINS5_IJSC_SB_SB_EEENS5_IJSB_NSA_ILi0EEESW_EEEEENS5_IJNS4_10UnderscoreESZ_SZ_EEEEENS4_23SM90_TMA_LOAD_MULTICASTENS4_14ComposedLayoutINS4_7SwizzleILi1ELi4ELi3EEENS4_18smem_ptr_flag_bitsILi8EEENSU_INS5_IJNSA_ILi8EEESI_EEENS5_IJSI_SB_EEEEEEEvNS4_8identityENS4_13SM90_TMA_LOADES1C_vS1D_EENS_8epilogue10collective6detail29Sm90TmaWarpSpecializedAdapterINS1H_15DefaultEpilogueISK_SL_SL_NS1G_6thread17LinearCombinationISK_Li1EffLNS1L_9ScaleType4KindE0ELNS_15FloatRoundStyleE2ESK_EENS1_15EpilogueDefaultEEEEEvvEEEEvNT_6ParamsE --------------------------
	.section	.nv.shared._ZN7cutlass13device_kernelINS_4gemm6kernel13GemmUniversalIN4cute5tupleIJiiiiEEENS1_10collective13CollectiveMmaINS1_37MainloopSm90TmaGmmaWarpSpecializedFP8ILi5ENS5_IJNS4_1CILi1EEENSA_ILi2EEESB_EEENS1_35KernelTmaWarpSpecializedCooperativeEEENS5_IJNSA_ILi128EEENSA_ILi64EEENSA_ILi32EEEEEENS_12float_e5m2_tENS5_IJlSB_lEEESK_SL_NS4_8TiledMMAINS4_8MMA_AtomIJNS4_4SM904GMMA30MMA_64x64x32_F32E5M2E5M2_SS_TNILNSP_7ScaleInE1ELSR_1EEEEEENS4_6LayoutINS5_IJSC_SB_SB_EEENS5_IJSB_NSA_ILi0EEESW_EEEEENS5_IJNS4_10UnderscoreESZ_SZ_EEEEENS4_23SM90_TMA_LOAD_MULTICASTENS4_14ComposedLayoutINS4_7SwizzleILi1ELi4ELi3EEENS4_18smem_ptr_flag_bitsILi8EEENSU_INS5_IJNSA_ILi8EEESI_EEENS5_IJSI_SB_EEEEEEEvNS4_8identityENS4_13SM90_TMA_LOADES1C_vS1D_EENS_8epilogue10collective6detail29Sm90TmaWarpSpecializedAdapterINS1H_15DefaultEpilogueISK_SL_SL_NS1G_6thread17LinearCombinationISK_Li1EffLNS1L_9ScaleType4KindE0ELNS_15FloatRoundStyleE2ESK_EENS1_15EpilogueDefaultEEEEEvvEEEEvNT_6ParamsE,"aw",@nobits
	.sectionflags	@""
	.align	16
	.zero		1024


//--------------------- .nv.shared.reserved.0     --------------------------
	.section	.nv.shared.reserved.0,"aw",@nobits
	.weak		__nv_reservedSMEM_offset_0_alias
	.size		__nv_reservedSMEM_offset_0_alias, 0, 0
	.other		__nv_reservedSMEM_offset_0_alias,@"STO_CUDA_RESERVED_SHARED STV_DEFAULT"
__nv_reservedSMEM_offset_0_alias:
	.zero		0


//--------------------- .nv.global                --------------------------
	.section	.nv.global,"aw",@nobits
.nv.global:
	.type		_ZN39_INTERNAL_9c11cd6e_4_k_cu_90787083_46554cute1_E,@object
	.size		_ZN39_INTERNAL_9c11cd6e_4_k_cu_90787083_46554cute1_E,(_ZN39_INTERNAL_9c11cd6e_4_k_cu_90787083_46554cuda3std3__45__cpo6cbeginE - _ZN39_INTERNAL_9c11cd6e_4_k_cu_90787083_46554cute1_E)
_ZN39_INTERNAL_9c11cd6e_4_k_cu_90787083_46554cute1_E:
	.zero		1
	.type		_ZN39_INTERNAL_9c11cd6e_4_k_cu_90787083_46554cuda3std3__45__cpo6cbeginE,@object
	.size		_ZN39_INTERNAL_9c11cd6e_4_k_cu_90787083_46554cuda3std3__45__cpo6cbeginE,(_ZN39_INTERNAL_9c11cd6e_4_k_cu_90787083_46554cuda3std3__48in_placeE - _ZN39_INTERNAL_9c11cd6e_4_k_cu_90787083_46554cuda3std3__45__cpo6cbeginE)
_ZN39_INTERNAL_9c11cd6e_4_k_cu_90787083_46554cuda3std3__45__cpo6cbeginE:
	.zero		1
	.type		_ZN39_INTERNAL_9c11cd6e_4_k_cu_90787083_46554cuda3std3__48in_placeE,@object
	.size		_ZN39_INTERNAL_9c11cd6e_4_k_cu_90787083_46554cuda3std3__48in_placeE,(_ZN39_INTERNAL_9c11cd6e_4_k_cu_90787083_46554cuda3std6ranges3__45__cpo9iter_moveE - _ZN39_INTERNAL_9c11cd6e_4_k_cu_90787083_46554cuda3std3__48in_placeE)
_ZN39_INTERNAL_9c11cd6e_4_k_cu_90787083_46554cuda3std3__48in_placeE:
	.zero		1
	.type		_ZN39_INTERNAL_9c11cd6e_4_k_cu_90787083_46554cuda3std6ranges3__45__cpo9iter_moveE,@object
	.size		_ZN39_INTERNAL_9c11cd6e_4_k_cu_90787083_46554cuda3std6ranges3__45__cpo9iter_moveE,(_ZN39_INTERNAL_9c11cd6e_4_k_cu_90787083_46554cuda3std3__45__cpo5beginE - _ZN39_INTERNAL_9c11cd6e_4_k_cu_90787083_46554cuda3std6ranges3__45__cpo9iter_moveE)
_ZN39_INTERNAL_9c11cd6e_4_k_cu_90787083_46554cuda3std6ranges3__45__cpo9iter_moveE:
	.zero		1
	.type		_ZN39_INTERNAL_9c11cd6e_4_k_cu_90787083_46554cuda3std3__45__cpo5beginE,@object
	.size		_ZN39_INTERNAL_9c11cd6e_4_k_cu_90787083_46554cuda3std3__45__cpo5beginE,(_ZN39_INTERNAL_9c11cd6e_4_k_cu_90787083_46554cuda3std3__441_GLOBAL__N__9c11cd6e_4_k_cu_90787083_46556ignoreE - _ZN39_INTERNAL_9c11cd6e_4_k_cu_90787083_46554cuda3std3__45__cpo5beginE)
_ZN39_INTERNAL_9c11cd6e_4_k_cu_90787083_46554cuda3std3__45__cpo5beginE:
	.zero		1
	.type		_ZN39_INTERNAL_9c11cd6e_4_k_cu_90787083_46554cuda3std3__441_GLOBAL__N__9c11cd6e_4_k_cu_90787083_46556ignoreE,@object
	.size		_ZN39_INTERNAL_9c11cd6e_4_k_cu_90787083_46554cuda3std3__441_GLOBAL__N__9c11cd6e_4_k_cu_90787083_46556ignoreE,(_ZN39_INTERNAL_9c11cd6e_4_k_cu_90787083_46554cute7productE - _ZN39_INTERNAL_9c11cd6e_4_k_cu_90787083_46554cuda3std3__441_GLOBAL__N__9c11cd6e_4_k_cu_90787083_46556ignoreE)
_ZN39_INTERNAL_9c11cd6e_4_k_cu_90787083_46554cuda3std3__441_GLOBAL__N__9c11cd6e_4_k_cu_90787083_46556ignoreE:
	.zero		1
	.type		_ZN39_INTERNAL_9c11cd6e_4_k_cu_90787083_46554cute7productE,@object
	.size		_ZN39_INTERNAL_9c11cd6e_4_k_cu_90787083_46554cute7productE,(_ZN39_INTERNAL_9c11cd6e_4_k_cu_90787083_46554cuda3std3__45__cpo3endE - _ZN39_INTERNAL_9c11cd6e_4_k_cu_90787083_46554cute7productE)
_ZN39_INTERNAL_9c11cd6e_4_k_cu_90787083_46554cute7productE:
	.zero		1
	.type		_ZN39_INTERNAL_9c11cd6e_4_k_cu_90787083_46554cuda3std3__45__cpo3endE,@object
	.size		_ZN39_INTERNAL_9c11cd6e_4_k_cu_90787083_46554cuda3std3__45__cpo3endE,(_ZN39_INTERNAL_9c11cd6e_4_k_cu_90787083_46554cuda3std3__419piecewise_constructE - _ZN39_INTERNAL_9c11cd6e_4_k_cu_90787083_46554cuda3std3__45__cpo3endE)
_ZN39_INTERNAL_9c11cd6e_4_k_cu_90787083_46554cuda3std3__45__cpo3endE:
	.zero		1
	.type		_ZN39_INTERNAL_9c11cd6e_4_k_cu_90787083_46554cuda3std3__419piecewise_constructE,@object
	.size		_ZN39_INTERNAL_9c11cd6e_4_k_cu_90787083_46554cuda3std3__419piecewise_constructE,(_ZN39_INTERNAL_9c11cd6e_4_k_cu_90787083_46554cuda3std3__45__cpo4cendE - _ZN39_INTERNAL_9c11cd6e_4_k_cu_90787083_46554cuda3std3__419piecewise_constructE)
_ZN39_INTERNAL_9c11cd6e_4_k_cu_90787083_46554cuda3std3__419piecewise_constructE:
	.zero		1
	.type		_ZN39_INTERNAL_9c11cd6e_4_k_cu_90787083_46554cuda3std3__45__cpo4cendE,@object
	.size		_ZN39_INTERNAL_9c11cd6e_4_k_cu_90787083_46554cuda3std3__45__cpo4cendE,(_ZN39_INTERNAL_9c11cd6e_4_k_cu_90787083_46554cuda3std6ranges3__45__cpo4swapE - _ZN39_INTERNAL_9c11cd6e_4_k_cu_90787083_46554cuda3std3__45__cpo4cendE)
_ZN39_INTERNAL_9c11cd6e_4_k_cu_90787083_46554cuda3std3__45__cpo4cendE:
	.zero		1
	.type		_ZN39_INTERNAL_9c11cd6e_4_k_cu_90787083_46554cuda3std6ranges3__45__cpo4swapE,@object
	.size		_ZN39_INTERNAL_9c11cd6e_4_k_cu_90787083_46554cuda3std6ranges3__45__cpo4swapE,(.L_7 - _ZN39_INTERNAL_9c11cd6e_4_k_cu_90787083_46554cuda3std6ranges3__45__cpo4swapE)
_ZN39_INTERNAL_9c11cd6e_4_k_cu_90787083_46554cuda3std6ranges3__45__cpo4swapE:
	.zero		1
.L_7:


//--------------------- .nv.constant0._ZN7cutlass13device_kernelINS_4gemm6kernel13GemmUniversalIN4cute5tupleIJiiiiEEENS1_10collective13CollectiveMmaINS1_37MainloopSm90TmaGmmaWarpSpecializedFP8ILi5ENS5_IJNS4_1CILi1EEENSA_ILi2EEESB_EEENS1_35KernelTmaWarpSpecializedCooperativeEEENS5_IJNSA_ILi128EEENSA_ILi64EEENSA_ILi32EEEEEENS_12float_e5m2_tENS5_IJlSB_lEEESK_SL_NS4_8TiledMMAINS4_8MMA_AtomIJNS4_4SM904GMMA30MMA_64x64x32_F32E5M2E5M2_SS_TNILNSP_7ScaleInE1ELSR_1EEEEEENS4_6LayoutINS5_IJSC_SB_SB_EEENS5_IJSB_NSA_ILi0EEESW_EEEEENS5_IJNS4_10UnderscoreESZ_SZ_EEEEENS4_23SM90_TMA_LOAD_MULTICASTENS4_14ComposedLayoutINS4_7SwizzleILi1ELi4ELi3EEENS4_18smem_ptr_flag_bitsILi8EEENSU_INS5_IJNSA_ILi8EEESI_EEENS5_IJSI_SB_EEEEEEEvNS4_8identityENS4_13SM90_TMA_LOADES1C_vS1D_EENS_8epilogue10collective6detail29Sm90TmaWarpSpecializedAdapterINS1H_15DefaultEpilogueISK_SL_SL_NS1G_6thread17LinearCombinationISK_Li1EffLNS1L_9ScaleType4KindE0ELNS_15FloatRoundStyleE2ESK_EENS1_15EpilogueDefaultEEEEEvvEEEEvNT_6ParamsE --------------------------
	.section	.nv.constant0._ZN7cutlass13device_kernelINS_4gemm6kernel13GemmUniversalIN4cute5tupleIJiiiiEEENS1_10collective13CollectiveMmaINS1_37MainloopSm90TmaGmmaWarpSpecializedFP8ILi5ENS5_IJNS4_1CILi1EEENSA_ILi2EEESB_EEENS1_35KernelTmaWarpSpecializedCooperativeEEENS5_IJNSA_ILi128EEENSA_ILi64EEENSA_ILi32EEEEEENS_12float_e5m2_tENS5_IJlSB_lEEESK_SL_NS4_8TiledMMAINS4_8MMA_AtomIJNS4_4SM904GMMA30MMA_64x64x32_F32E5M2E5M2_SS_TNILNSP_7ScaleInE1ELSR_1EEEEEENS4_6LayoutINS5_IJSC_SB_SB_EEENS5_IJSB_NSA_ILi0EEESW_EEEEENS5_IJNS4_10UnderscoreESZ_SZ_EEEEENS4_23SM90_TMA_LOAD_MULTICASTENS4_14ComposedLayoutINS4_7SwizzleILi1ELi4ELi3EEENS4_18smem_ptr_flag_bitsILi8EEENSU_INS5_IJNSA_ILi8EEESI_EEENS5_IJSI_SB_EEEEEEEvNS4_8identityENS4_13SM90_TMA_LOADES1C_vS1D_EENS_8epilogue10collective6detail29Sm90TmaWarpSpecializedAdapterINS1H_15DefaultEpilogueISK_SL_SL_NS1G_6thread17LinearCombinationISK_Li1EffLNS1L_9ScaleType4KindE0ELNS_15FloatRoundStyleE2ESK_EENS1_15EpilogueDefaultEEEEEvvEEEEvNT_6ParamsE,"a",@progbits
	.sectionflags	@""
	.align	4
.nv.constant0._ZN7cutlass13device_kernelINS_4gemm6kernel13GemmUniversalIN4cute5tupleIJiiiiEEENS1_10collective13CollectiveMmaINS1_37MainloopSm90TmaGmmaWarpSpecializedFP8ILi5ENS5_IJNS4_1CILi1EEENSA_ILi2EEESB_EEENS1_35KernelTmaWarpSpecializedCooperativeEEENS5_IJNSA_ILi128EEENSA_ILi64EEENSA_ILi32EEEEEENS_12float_e5m2_tENS5_IJlSB_lEEESK_SL_NS4_8TiledMMAINS4_8MMA_AtomIJNS4_4SM904GMMA30MMA_64x64x32_F32E5M2E5M2_SS_TNILNSP_7ScaleInE1ELSR_1EEEEEENS4_6LayoutINS5_IJSC_SB_SB_EEENS5_IJSB_NSA_ILi0EEESW_EEEEENS5_IJNS4_10UnderscoreESZ_SZ_EEEEENS4_23SM90_TMA_LOAD_MULTICASTENS4_14ComposedLayoutINS4_7SwizzleILi1ELi4ELi3EEENS4_18smem_ptr_flag_bitsILi8EEENSU_INS5_IJNSA_ILi8EEESI_EEENS5_IJSI_SB_EEEEEEEvNS4_8identityENS4_13SM90_TMA_LOADES1C_vS1D_EENS_8epilogue10collective6detail29Sm90TmaWarpSpecializedAdapterINS1H_15DefaultEpilogueISK_SL_SL_NS1G_6thread17LinearCombinationISK_Li1EffLNS1L_9ScaleType4KindE0ELNS_15FloatRoundStyleE2ESK_EENS1_15EpilogueDefaultEEEEEvvEEEEvNT_6ParamsE:
	.zero		1664


//--------------------- SYMBOLS --------------------------

	.type		.nv.reservedSmem.offset0,@object
	.size		.nv.reservedSmem.offset0,0x4
